//
// Generated by NVIDIA NVVM Compiler
//
// Compiler Build ID: CL-36424714
// Cuda compilation tools, release 13.0, V13.0.88
// Based on NVVM 20.0.0
//

.version 9.0
.target sm_100
.address_size 64

	// .globl	_Z4mm_6PfS_S_i
.extern .shared .align 16 .b8 sA[];
.extern .shared .align 16 .b8 sB[];

.visible .entry _Z4mm_6PfS_S_i(
	.param .u64 .ptr .align 1 _Z4mm_6PfS_S_i_param_0,
	.param .u64 .ptr .align 1 _Z4mm_6PfS_S_i_param_1,
	.param .u64 .ptr .align 1 _Z4mm_6PfS_S_i_param_2,
	.param .u32 _Z4mm_6PfS_S_i_param_3
)
{
	.reg .pred 	%p<3>;
	.reg .b32 	%r<245>;
	.reg .b32 	%f<2851>;
	.reg .b64 	%rd<90>;

	ld.param.u32 	%r103, [_Z4mm_6PfS_S_i_param_3];
	mov.u32 	%r1, %tid.x;
	mov.u32 	%r104, %ctaid.y;
	shl.b32 	%r2, %r104, 7;
	mov.u32 	%r105, %ctaid.x;
	shl.b32 	%r3, %r105, 7;
	setp.lt.s32 	%p1, %r103, 32;
	mov.f32 	%f2787, 0f00000000;
	mov.f32 	%f2788, %f2787;
	mov.f32 	%f2789, %f2787;
	mov.f32 	%f2790, %f2787;
	mov.f32 	%f2791, %f2787;
	mov.f32 	%f2792, %f2787;
	mov.f32 	%f2793, %f2787;
	mov.f32 	%f2794, %f2787;
	mov.f32 	%f2795, %f2787;
	mov.f32 	%f2796, %f2787;
	mov.f32 	%f2797, %f2787;
	mov.f32 	%f2798, %f2787;
	mov.f32 	%f2799, %f2787;
	mov.f32 	%f2800, %f2787;
	mov.f32 	%f2801, %f2787;
	mov.f32 	%f2802, %f2787;
	mov.f32 	%f2803, %f2787;
	mov.f32 	%f2804, %f2787;
	mov.f32 	%f2805, %f2787;
	mov.f32 	%f2806, %f2787;
	mov.f32 	%f2807, %f2787;
	mov.f32 	%f2808, %f2787;
	mov.f32 	%f2809, %f2787;
	mov.f32 	%f2810, %f2787;
	mov.f32 	%f2811, %f2787;
	mov.f32 	%f2812, %f2787;
	mov.f32 	%f2813, %f2787;
	mov.f32 	%f2814, %f2787;
	mov.f32 	%f2815, %f2787;
	mov.f32 	%f2816, %f2787;
	mov.f32 	%f2817, %f2787;
	mov.f32 	%f2818, %f2787;
	mov.f32 	%f2819, %f2787;
	mov.f32 	%f2820, %f2787;
	mov.f32 	%f2821, %f2787;
	mov.f32 	%f2822, %f2787;
	mov.f32 	%f2823, %f2787;
	mov.f32 	%f2824, %f2787;
	mov.f32 	%f2825, %f2787;
	mov.f32 	%f2826, %f2787;
	mov.f32 	%f2827, %f2787;
	mov.f32 	%f2828, %f2787;
	mov.f32 	%f2829, %f2787;
	mov.f32 	%f2830, %f2787;
	mov.f32 	%f2831, %f2787;
	mov.f32 	%f2832, %f2787;
	mov.f32 	%f2833, %f2787;
	mov.f32 	%f2834, %f2787;
	mov.f32 	%f2835, %f2787;
	mov.f32 	%f2836, %f2787;
	mov.f32 	%f2837, %f2787;
	mov.f32 	%f2838, %f2787;
	mov.f32 	%f2839, %f2787;
	mov.f32 	%f2840, %f2787;
	mov.f32 	%f2841, %f2787;
	mov.f32 	%f2842, %f2787;
	mov.f32 	%f2843, %f2787;
	mov.f32 	%f2844, %f2787;
	mov.f32 	%f2845, %f2787;
	mov.f32 	%f2846, %f2787;
	mov.f32 	%f2847, %f2787;
	mov.f32 	%f2848, %f2787;
	mov.f32 	%f2849, %f2787;
	mov.f32 	%f2850, %f2787;
	@%p1 bra 	$L__BB0_3;
	ld.param.u32 	%r209, [_Z4mm_6PfS_S_i_param_3];
	shr.u32 	%r106, %r1, 5;
	and.b32  	%r107, %r1, 31;
	shr.u32 	%r108, %r1, 7;
	and.b32  	%r109, %r1, 127;
	add.s32 	%r110, %r2, %r106;
	shr.s32 	%r111, %r209, 31;
	shr.u32 	%r112, %r111, 27;
	add.s32 	%r113, %r209, %r112;
	shr.s32 	%r114, %r113, 5;
	neg.s32 	%r244, %r114;
	or.b32  	%r115, %r108, 16;
	mad.lo.s32 	%r116, %r209, %r115, %r3;
	add.s32 	%r243, %r116, %r109;
	add.s32 	%r117, %r108, 18;
	mad.lo.s32 	%r118, %r209, %r117, %r3;
	add.s32 	%r242, %r118, %r109;
	add.s32 	%r119, %r108, 20;
	mad.lo.s32 	%r120, %r209, %r119, %r3;
	add.s32 	%r241, %r120, %r109;
	add.s32 	%r121, %r108, 22;
	mad.lo.s32 	%r122, %r209, %r121, %r3;
	add.s32 	%r240, %r122, %r109;
	or.b32  	%r123, %r108, 24;
	mad.lo.s32 	%r124, %r209, %r123, %r3;
	add.s32 	%r239, %r124, %r109;
	add.s32 	%r125, %r108, 26;
	mad.lo.s32 	%r126, %r209, %r125, %r3;
	add.s32 	%r238, %r126, %r109;
	add.s32 	%r127, %r108, 28;
	mad.lo.s32 	%r128, %r209, %r127, %r3;
	add.s32 	%r237, %r128, %r109;
	add.s32 	%r129, %r108, 30;
	mad.lo.s32 	%r130, %r209, %r129, %r3;
	add.s32 	%r236, %r130, %r109;
	or.b32  	%r131, %r108, 8;
	mad.lo.s32 	%r132, %r209, %r131, %r3;
	add.s32 	%r235, %r132, %r109;
	add.s32 	%r133, %r108, 10;
	mad.lo.s32 	%r134, %r209, %r133, %r3;
	add.s32 	%r234, %r134, %r109;
	add.s32 	%r135, %r108, 12;
	mad.lo.s32 	%r136, %r209, %r135, %r3;
	add.s32 	%r233, %r136, %r109;
	add.s32 	%r137, %r108, 14;
	mad.lo.s32 	%r138, %r209, %r137, %r3;
	add.s32 	%r232, %r138, %r109;
	add.s32 	%r139, %r108, 4;
	mad.lo.s32 	%r140, %r209, %r139, %r3;
	add.s32 	%r231, %r140, %r109;
	add.s32 	%r141, %r108, 6;
	mad.lo.s32 	%r142, %r209, %r141, %r3;
	add.s32 	%r230, %r142, %r109;
	add.s32 	%r143, %r108, 2;
	mad.lo.s32 	%r144, %r209, %r143, %r3;
	add.s32 	%r229, %r144, %r109;
	mad.lo.s32 	%r145, %r209, %r108, %r3;
	add.s32 	%r228, %r145, %r109;
	add.s32 	%r146, %r110, 64;
	mad.lo.s32 	%r227, %r209, %r146, %r107;
	add.s32 	%r147, %r110, 72;
	mad.lo.s32 	%r226, %r209, %r147, %r107;
	add.s32 	%r148, %r110, 80;
	mad.lo.s32 	%r225, %r209, %r148, %r107;
	add.s32 	%r149, %r110, 88;
	mad.lo.s32 	%r224, %r209, %r149, %r107;
	add.s32 	%r150, %r110, 96;
	mad.lo.s32 	%r223, %r209, %r150, %r107;
	add.s32 	%r151, %r110, 104;
	mad.lo.s32 	%r222, %r209, %r151, %r107;
	add.s32 	%r152, %r110, 112;
	mad.lo.s32 	%r221, %r209, %r152, %r107;
	add.s32 	%r153, %r110, 120;
	mad.lo.s32 	%r220, %r209, %r153, %r107;
	add.s32 	%r154, %r110, 32;
	mad.lo.s32 	%r219, %r209, %r154, %r107;
	add.s32 	%r155, %r110, 40;
	mad.lo.s32 	%r218, %r209, %r155, %r107;
	add.s32 	%r156, %r110, 48;
	mad.lo.s32 	%r217, %r209, %r156, %r107;
	add.s32 	%r157, %r110, 56;
	mad.lo.s32 	%r216, %r209, %r157, %r107;
	add.s32 	%r158, %r110, 16;
	mad.lo.s32 	%r215, %r209, %r158, %r107;
	add.s32 	%r159, %r110, 24;
	mad.lo.s32 	%r214, %r209, %r159, %r107;
	add.s32 	%r160, %r110, 8;
	mad.lo.s32 	%r213, %r209, %r160, %r107;
	mad.lo.s32 	%r212, %r110, %r209, %r107;
	mov.f32 	%f2787, 0f00000000;
$L__BB0_2:
	ld.param.u32 	%r210, [_Z4mm_6PfS_S_i_param_3];
	ld.param.u64 	%rd88, [_Z4mm_6PfS_S_i_param_1];
	ld.param.u64 	%rd87, [_Z4mm_6PfS_S_i_param_0];
	cvta.to.global.u64 	%rd4, %rd87;
	mul.wide.u32 	%rd5, %r212, 4;
	add.s64 	%rd6, %rd4, %rd5;
	ld.global.f32 	%f195, [%rd6];
	mov.u32 	%r161, %tid.x;
	mov.u32 	%r162, sA;
	shl.b32 	%r163, %r161, 2;
	add.s32 	%r164, %r162, %r163;
	st.shared.f32 	[%r164], %f195;
	mul.wide.u32 	%rd7, %r213, 4;
	add.s64 	%rd8, %rd4, %rd7;
	ld.global.f32 	%f196, [%rd8];
	st.shared.f32 	[%r164+1024], %f196;
	mul.wide.u32 	%rd9, %r215, 4;
	add.s64 	%rd10, %rd4, %rd9;
	ld.global.f32 	%f197, [%rd10];
	st.shared.f32 	[%r164+2048], %f197;
	mul.wide.u32 	%rd11, %r214, 4;
	add.s64 	%rd12, %rd4, %rd11;
	ld.global.f32 	%f198, [%rd12];
	st.shared.f32 	[%r164+3072], %f198;
	mul.wide.u32 	%rd13, %r219, 4;
	add.s64 	%rd14, %rd4, %rd13;
	ld.global.f32 	%f199, [%rd14];
	st.shared.f32 	[%r164+4096], %f199;
	mul.wide.u32 	%rd15, %r218, 4;
	add.s64 	%rd16, %rd4, %rd15;
	ld.global.f32 	%f200, [%rd16];
	st.shared.f32 	[%r164+5120], %f200;
	mul.wide.u32 	%rd17, %r217, 4;
	add.s64 	%rd18, %rd4, %rd17;
	ld.global.f32 	%f201, [%rd18];
	st.shared.f32 	[%r164+6144], %f201;
	mul.wide.u32 	%rd19, %r216, 4;
	add.s64 	%rd20, %rd4, %rd19;
	ld.global.f32 	%f202, [%rd20];
	st.shared.f32 	[%r164+7168], %f202;
	mul.wide.u32 	%rd21, %r227, 4;
	add.s64 	%rd22, %rd4, %rd21;
	ld.global.f32 	%f203, [%rd22];
	st.shared.f32 	[%r164+8192], %f203;
	mul.wide.u32 	%rd23, %r226, 4;
	add.s64 	%rd24, %rd4, %rd23;
	ld.global.f32 	%f204, [%rd24];
	st.shared.f32 	[%r164+9216], %f204;
	mul.wide.u32 	%rd25, %r225, 4;
	add.s64 	%rd26, %rd4, %rd25;
	ld.global.f32 	%f205, [%rd26];
	st.shared.f32 	[%r164+10240], %f205;
	mul.wide.u32 	%rd27, %r224, 4;
	add.s64 	%rd28, %rd4, %rd27;
	ld.global.f32 	%f206, [%rd28];
	st.shared.f32 	[%r164+11264], %f206;
	mul.wide.u32 	%rd29, %r223, 4;
	add.s64 	%rd30, %rd4, %rd29;
	ld.global.f32 	%f207, [%rd30];
	st.shared.f32 	[%r164+12288], %f207;
	mul.wide.u32 	%rd31, %r222, 4;
	add.s64 	%rd32, %rd4, %rd31;
	ld.global.f32 	%f208, [%rd32];
	st.shared.f32 	[%r164+13312], %f208;
	mul.wide.u32 	%rd33, %r221, 4;
	add.s64 	%rd34, %rd4, %rd33;
	ld.global.f32 	%f209, [%rd34];
	st.shared.f32 	[%r164+14336], %f209;
	mul.wide.u32 	%rd35, %r220, 4;
	add.s64 	%rd36, %rd4, %rd35;
	ld.global.f32 	%f210, [%rd36];
	st.shared.f32 	[%r164+15360], %f210;
	cvta.to.global.u64 	%rd37, %rd88;
	mul.wide.s32 	%rd38, %r228, 4;
	add.s64 	%rd39, %rd37, %rd38;
	ld.global.f32 	%f211, [%rd39];
	mov.u32 	%r165, sB;
	add.s32 	%r166, %r165, %r163;
	st.shared.f32 	[%r166], %f211;
	mul.wide.s32 	%rd40, %r229, 4;
	add.s64 	%rd41, %rd37, %rd40;
	ld.global.f32 	%f212, [%rd41];
	st.shared.f32 	[%r166+1024], %f212;
	mul.wide.s32 	%rd42, %r231, 4;
	add.s64 	%rd43, %rd37, %rd42;
	ld.global.f32 	%f213, [%rd43];
	st.shared.f32 	[%r166+2048], %f213;
	mul.wide.s32 	%rd44, %r230, 4;
	add.s64 	%rd45, %rd37, %rd44;
	ld.global.f32 	%f214, [%rd45];
	st.shared.f32 	[%r166+3072], %f214;
	mul.wide.s32 	%rd46, %r235, 4;
	add.s64 	%rd47, %rd37, %rd46;
	ld.global.f32 	%f215, [%rd47];
	st.shared.f32 	[%r166+4096], %f215;
	mul.wide.s32 	%rd48, %r234, 4;
	add.s64 	%rd49, %rd37, %rd48;
	ld.global.f32 	%f216, [%rd49];
	st.shared.f32 	[%r166+5120], %f216;
	mul.wide.s32 	%rd50, %r233, 4;
	add.s64 	%rd51, %rd37, %rd50;
	ld.global.f32 	%f217, [%rd51];
	st.shared.f32 	[%r166+6144], %f217;
	mul.wide.s32 	%rd52, %r232, 4;
	add.s64 	%rd53, %rd37, %rd52;
	ld.global.f32 	%f218, [%rd53];
	st.shared.f32 	[%r166+7168], %f218;
	mul.wide.s32 	%rd54, %r243, 4;
	add.s64 	%rd55, %rd37, %rd54;
	ld.global.f32 	%f219, [%rd55];
	st.shared.f32 	[%r166+8192], %f219;
	mul.wide.s32 	%rd56, %r242, 4;
	add.s64 	%rd57, %rd37, %rd56;
	ld.global.f32 	%f220, [%rd57];
	st.shared.f32 	[%r166+9216], %f220;
	mul.wide.s32 	%rd58, %r241, 4;
	add.s64 	%rd59, %rd37, %rd58;
	ld.global.f32 	%f221, [%rd59];
	st.shared.f32 	[%r166+10240], %f221;
	mul.wide.s32 	%rd60, %r240, 4;
	add.s64 	%rd61, %rd37, %rd60;
	ld.global.f32 	%f222, [%rd61];
	st.shared.f32 	[%r166+11264], %f222;
	mul.wide.s32 	%rd62, %r239, 4;
	add.s64 	%rd63, %rd37, %rd62;
	ld.global.f32 	%f223, [%rd63];
	st.shared.f32 	[%r166+12288], %f223;
	mul.wide.s32 	%rd64, %r238, 4;
	add.s64 	%rd65, %rd37, %rd64;
	ld.global.f32 	%f224, [%rd65];
	st.shared.f32 	[%r166+13312], %f224;
	mul.wide.s32 	%rd66, %r237, 4;
	add.s64 	%rd67, %rd37, %rd66;
	ld.global.f32 	%f225, [%rd67];
	st.shared.f32 	[%r166+14336], %f225;
	mul.wide.s32 	%rd68, %r236, 4;
	add.s64 	%rd69, %rd37, %rd68;
	ld.global.f32 	%f226, [%rd69];
	st.shared.f32 	[%r166+15360], %f226;
	bar.sync 	0;
	shr.u32 	%r167, %r161, 3;
	and.b32  	%r168, %r167, 3;
	shr.u32 	%r169, %r161, 1;
	and.b32  	%r170, %r169, 480;
	or.b32  	%r171, %r170, %r168;
	shl.b32 	%r172, %r171, 7;
	add.s32 	%r173, %r162, %r172;
	ld.shared.v4.f32 	{%f227, %f228, %f229, %f230}, [%r173];
	ld.shared.v4.f32 	{%f231, %f232, %f233, %f234}, [%r173+512];
	ld.shared.v4.f32 	{%f235, %f236, %f237, %f238}, [%r173+1024];
	ld.shared.v4.f32 	{%f239, %f240, %f241, %f242}, [%r173+1536];
	ld.shared.v4.f32 	{%f243, %f244, %f245, %f246}, [%r173+2048];
	ld.shared.v4.f32 	{%f247, %f248, %f249, %f250}, [%r173+2560];
	ld.shared.v4.f32 	{%f251, %f252, %f253, %f254}, [%r173+3072];
	ld.shared.v4.f32 	{%f255, %f256, %f257, %f258}, [%r173+3584];
	and.b32  	%r174, %r163, 28;
	shl.b32 	%r175, %r161, 1;
	and.b32  	%r176, %r175, 64;
	or.b32  	%r177, %r176, %r174;
	shl.b32 	%r178, %r177, 2;
	add.s32 	%r179, %r165, %r178;
	ld.shared.v4.f32 	{%f259, %f260, %f261, %f262}, [%r179];
	ld.shared.v4.f32 	{%f263, %f264, %f265, %f266}, [%r179+128];
	fma.rn.f32 	%f267, %f227, %f259, %f2850;
	fma.rn.f32 	%f268, %f227, %f260, %f2849;
	fma.rn.f32 	%f269, %f227, %f261, %f2848;
	fma.rn.f32 	%f270, %f227, %f262, %f2847;
	fma.rn.f32 	%f271, %f227, %f263, %f2846;
	fma.rn.f32 	%f272, %f227, %f264, %f2845;
	fma.rn.f32 	%f273, %f227, %f265, %f2844;
	fma.rn.f32 	%f274, %f227, %f266, %f2843;
	fma.rn.f32 	%f275, %f231, %f259, %f2842;
	fma.rn.f32 	%f276, %f231, %f260, %f2841;
	fma.rn.f32 	%f277, %f231, %f261, %f2840;
	fma.rn.f32 	%f278, %f231, %f262, %f2839;
	fma.rn.f32 	%f279, %f231, %f263, %f2838;
	fma.rn.f32 	%f280, %f231, %f264, %f2837;
	fma.rn.f32 	%f281, %f231, %f265, %f2836;
	fma.rn.f32 	%f282, %f231, %f266, %f2835;
	fma.rn.f32 	%f283, %f235, %f259, %f2834;
	fma.rn.f32 	%f284, %f235, %f260, %f2833;
	fma.rn.f32 	%f285, %f235, %f261, %f2832;
	fma.rn.f32 	%f286, %f235, %f262, %f2831;
	fma.rn.f32 	%f287, %f235, %f263, %f2830;
	fma.rn.f32 	%f288, %f235, %f264, %f2829;
	fma.rn.f32 	%f289, %f235, %f265, %f2828;
	fma.rn.f32 	%f290, %f235, %f266, %f2827;
	fma.rn.f32 	%f291, %f239, %f259, %f2826;
	fma.rn.f32 	%f292, %f239, %f260, %f2825;
	fma.rn.f32 	%f293, %f239, %f261, %f2824;
	fma.rn.f32 	%f294, %f239, %f262, %f2823;
	fma.rn.f32 	%f295, %f239, %f263, %f2822;
	fma.rn.f32 	%f296, %f239, %f264, %f2821;
	fma.rn.f32 	%f297, %f239, %f265, %f2820;
	fma.rn.f32 	%f298, %f239, %f266, %f2819;
	fma.rn.f32 	%f299, %f243, %f259, %f2818;
	fma.rn.f32 	%f300, %f243, %f260, %f2817;
	fma.rn.f32 	%f301, %f243, %f261, %f2816;
	fma.rn.f32 	%f302, %f243, %f262, %f2815;
	fma.rn.f32 	%f303, %f243, %f263, %f2814;
	fma.rn.f32 	%f304, %f243, %f264, %f2813;
	fma.rn.f32 	%f305, %f243, %f265, %f2812;
	fma.rn.f32 	%f306, %f243, %f266, %f2811;
	fma.rn.f32 	%f307, %f247, %f259, %f2810;
	fma.rn.f32 	%f308, %f247, %f260, %f2809;
	fma.rn.f32 	%f309, %f247, %f261, %f2808;
	fma.rn.f32 	%f310, %f247, %f262, %f2807;
	fma.rn.f32 	%f311, %f247, %f263, %f2806;
	fma.rn.f32 	%f312, %f247, %f264, %f2805;
	fma.rn.f32 	%f313, %f247, %f265, %f2804;
	fma.rn.f32 	%f314, %f247, %f266, %f2803;
	fma.rn.f32 	%f315, %f251, %f259, %f2802;
	fma.rn.f32 	%f316, %f251, %f260, %f2801;
	fma.rn.f32 	%f317, %f251, %f261, %f2800;
	fma.rn.f32 	%f318, %f251, %f262, %f2799;
	fma.rn.f32 	%f319, %f251, %f263, %f2798;
	fma.rn.f32 	%f320, %f251, %f264, %f2797;
	fma.rn.f32 	%f321, %f251, %f265, %f2796;
	fma.rn.f32 	%f322, %f251, %f266, %f2795;
	fma.rn.f32 	%f323, %f255, %f259, %f2794;
	fma.rn.f32 	%f324, %f255, %f260, %f2793;
	fma.rn.f32 	%f325, %f255, %f261, %f2792;
	fma.rn.f32 	%f326, %f255, %f262, %f2791;
	fma.rn.f32 	%f327, %f255, %f263, %f2790;
	fma.rn.f32 	%f328, %f255, %f264, %f2789;
	fma.rn.f32 	%f329, %f255, %f265, %f2788;
	fma.rn.f32 	%f330, %f255, %f266, %f2787;
	ld.shared.v4.f32 	{%f331, %f332, %f333, %f334}, [%r179+512];
	ld.shared.v4.f32 	{%f335, %f336, %f337, %f338}, [%r179+640];
	fma.rn.f32 	%f339, %f228, %f331, %f267;
	fma.rn.f32 	%f340, %f228, %f332, %f268;
	fma.rn.f32 	%f341, %f228, %f333, %f269;
	fma.rn.f32 	%f342, %f228, %f334, %f270;
	fma.rn.f32 	%f343, %f228, %f335, %f271;
	fma.rn.f32 	%f344, %f228, %f336, %f272;
	fma.rn.f32 	%f345, %f228, %f337, %f273;
	fma.rn.f32 	%f346, %f228, %f338, %f274;
	fma.rn.f32 	%f347, %f232, %f331, %f275;
	fma.rn.f32 	%f348, %f232, %f332, %f276;
	fma.rn.f32 	%f349, %f232, %f333, %f277;
	fma.rn.f32 	%f350, %f232, %f334, %f278;
	fma.rn.f32 	%f351, %f232, %f335, %f279;
	fma.rn.f32 	%f352, %f232, %f336, %f280;
	fma.rn.f32 	%f353, %f232, %f337, %f281;
	fma.rn.f32 	%f354, %f232, %f338, %f282;
	fma.rn.f32 	%f355, %f236, %f331, %f283;
	fma.rn.f32 	%f356, %f236, %f332, %f284;
	fma.rn.f32 	%f357, %f236, %f333, %f285;
	fma.rn.f32 	%f358, %f236, %f334, %f286;
	fma.rn.f32 	%f359, %f236, %f335, %f287;
	fma.rn.f32 	%f360, %f236, %f336, %f288;
	fma.rn.f32 	%f361, %f236, %f337, %f289;
	fma.rn.f32 	%f362, %f236, %f338, %f290;
	fma.rn.f32 	%f363, %f240, %f331, %f291;
	fma.rn.f32 	%f364, %f240, %f332, %f292;
	fma.rn.f32 	%f365, %f240, %f333, %f293;
	fma.rn.f32 	%f366, %f240, %f334, %f294;
	fma.rn.f32 	%f367, %f240, %f335, %f295;
	fma.rn.f32 	%f368, %f240, %f336, %f296;
	fma.rn.f32 	%f369, %f240, %f337, %f297;
	fma.rn.f32 	%f370, %f240, %f338, %f298;
	fma.rn.f32 	%f371, %f244, %f331, %f299;
	fma.rn.f32 	%f372, %f244, %f332, %f300;
	fma.rn.f32 	%f373, %f244, %f333, %f301;
	fma.rn.f32 	%f374, %f244, %f334, %f302;
	fma.rn.f32 	%f375, %f244, %f335, %f303;
	fma.rn.f32 	%f376, %f244, %f336, %f304;
	fma.rn.f32 	%f377, %f244, %f337, %f305;
	fma.rn.f32 	%f378, %f244, %f338, %f306;
	fma.rn.f32 	%f379, %f248, %f331, %f307;
	fma.rn.f32 	%f380, %f248, %f332, %f308;
	fma.rn.f32 	%f381, %f248, %f333, %f309;
	fma.rn.f32 	%f382, %f248, %f334, %f310;
	fma.rn.f32 	%f383, %f248, %f335, %f311;
	fma.rn.f32 	%f384, %f248, %f336, %f312;
	fma.rn.f32 	%f385, %f248, %f337, %f313;
	fma.rn.f32 	%f386, %f248, %f338, %f314;
	fma.rn.f32 	%f387, %f252, %f331, %f315;
	fma.rn.f32 	%f388, %f252, %f332, %f316;
	fma.rn.f32 	%f389, %f252, %f333, %f317;
	fma.rn.f32 	%f390, %f252, %f334, %f318;
	fma.rn.f32 	%f391, %f252, %f335, %f319;
	fma.rn.f32 	%f392, %f252, %f336, %f320;
	fma.rn.f32 	%f393, %f252, %f337, %f321;
	fma.rn.f32 	%f394, %f252, %f338, %f322;
	fma.rn.f32 	%f395, %f256, %f331, %f323;
	fma.rn.f32 	%f396, %f256, %f332, %f324;
	fma.rn.f32 	%f397, %f256, %f333, %f325;
	fma.rn.f32 	%f398, %f256, %f334, %f326;
	fma.rn.f32 	%f399, %f256, %f335, %f327;
	fma.rn.f32 	%f400, %f256, %f336, %f328;
	fma.rn.f32 	%f401, %f256, %f337, %f329;
	fma.rn.f32 	%f402, %f256, %f338, %f330;
	ld.shared.v4.f32 	{%f403, %f404, %f405, %f406}, [%r179+1024];
	ld.shared.v4.f32 	{%f407, %f408, %f409, %f410}, [%r179+1152];
	fma.rn.f32 	%f411, %f229, %f403, %f339;
	fma.rn.f32 	%f412, %f229, %f404, %f340;
	fma.rn.f32 	%f413, %f229, %f405, %f341;
	fma.rn.f32 	%f414, %f229, %f406, %f342;
	fma.rn.f32 	%f415, %f229, %f407, %f343;
	fma.rn.f32 	%f416, %f229, %f408, %f344;
	fma.rn.f32 	%f417, %f229, %f409, %f345;
	fma.rn.f32 	%f418, %f229, %f410, %f346;
	fma.rn.f32 	%f419, %f233, %f403, %f347;
	fma.rn.f32 	%f420, %f233, %f404, %f348;
	fma.rn.f32 	%f421, %f233, %f405, %f349;
	fma.rn.f32 	%f422, %f233, %f406, %f350;
	fma.rn.f32 	%f423, %f233, %f407, %f351;
	fma.rn.f32 	%f424, %f233, %f408, %f352;
	fma.rn.f32 	%f425, %f233, %f409, %f353;
	fma.rn.f32 	%f426, %f233, %f410, %f354;
	fma.rn.f32 	%f427, %f237, %f403, %f355;
	fma.rn.f32 	%f428, %f237, %f404, %f356;
	fma.rn.f32 	%f429, %f237, %f405, %f357;
	fma.rn.f32 	%f430, %f237, %f406, %f358;
	fma.rn.f32 	%f431, %f237, %f407, %f359;
	fma.rn.f32 	%f432, %f237, %f408, %f360;
	fma.rn.f32 	%f433, %f237, %f409, %f361;
	fma.rn.f32 	%f434, %f237, %f410, %f362;
	fma.rn.f32 	%f435, %f241, %f403, %f363;
	fma.rn.f32 	%f436, %f241, %f404, %f364;
	fma.rn.f32 	%f437, %f241, %f405, %f365;
	fma.rn.f32 	%f438, %f241, %f406, %f366;
	fma.rn.f32 	%f439, %f241, %f407, %f367;
	fma.rn.f32 	%f440, %f241, %f408, %f368;
	fma.rn.f32 	%f441, %f241, %f409, %f369;
	fma.rn.f32 	%f442, %f241, %f410, %f370;
	fma.rn.f32 	%f443, %f245, %f403, %f371;
	fma.rn.f32 	%f444, %f245, %f404, %f372;
	fma.rn.f32 	%f445, %f245, %f405, %f373;
	fma.rn.f32 	%f446, %f245, %f406, %f374;
	fma.rn.f32 	%f447, %f245, %f407, %f375;
	fma.rn.f32 	%f448, %f245, %f408, %f376;
	fma.rn.f32 	%f449, %f245, %f409, %f377;
	fma.rn.f32 	%f450, %f245, %f410, %f378;
	fma.rn.f32 	%f451, %f249, %f403, %f379;
	fma.rn.f32 	%f452, %f249, %f404, %f380;
	fma.rn.f32 	%f453, %f249, %f405, %f381;
	fma.rn.f32 	%f454, %f249, %f406, %f382;
	fma.rn.f32 	%f455, %f249, %f407, %f383;
	fma.rn.f32 	%f456, %f249, %f408, %f384;
	fma.rn.f32 	%f457, %f249, %f409, %f385;
	fma.rn.f32 	%f458, %f249, %f410, %f386;
	fma.rn.f32 	%f459, %f253, %f403, %f387;
	fma.rn.f32 	%f460, %f253, %f404, %f388;
	fma.rn.f32 	%f461, %f253, %f405, %f389;
	fma.rn.f32 	%f462, %f253, %f406, %f390;
	fma.rn.f32 	%f463, %f253, %f407, %f391;
	fma.rn.f32 	%f464, %f253, %f408, %f392;
	fma.rn.f32 	%f465, %f253, %f409, %f393;
	fma.rn.f32 	%f466, %f253, %f410, %f394;
	fma.rn.f32 	%f467, %f257, %f403, %f395;
	fma.rn.f32 	%f468, %f257, %f404, %f396;
	fma.rn.f32 	%f469, %f257, %f405, %f397;
	fma.rn.f32 	%f470, %f257, %f406, %f398;
	fma.rn.f32 	%f471, %f257, %f407, %f399;
	fma.rn.f32 	%f472, %f257, %f408, %f400;
	fma.rn.f32 	%f473, %f257, %f409, %f401;
	fma.rn.f32 	%f474, %f257, %f410, %f402;
	ld.shared.v4.f32 	{%f475, %f476, %f477, %f478}, [%r179+1536];
	ld.shared.v4.f32 	{%f479, %f480, %f481, %f482}, [%r179+1664];
	fma.rn.f32 	%f483, %f230, %f475, %f411;
	fma.rn.f32 	%f484, %f230, %f476, %f412;
	fma.rn.f32 	%f485, %f230, %f477, %f413;
	fma.rn.f32 	%f486, %f230, %f478, %f414;
	fma.rn.f32 	%f487, %f230, %f479, %f415;
	fma.rn.f32 	%f488, %f230, %f480, %f416;
	fma.rn.f32 	%f489, %f230, %f481, %f417;
	fma.rn.f32 	%f490, %f230, %f482, %f418;
	fma.rn.f32 	%f491, %f234, %f475, %f419;
	fma.rn.f32 	%f492, %f234, %f476, %f420;
	fma.rn.f32 	%f493, %f234, %f477, %f421;
	fma.rn.f32 	%f494, %f234, %f478, %f422;
	fma.rn.f32 	%f495, %f234, %f479, %f423;
	fma.rn.f32 	%f496, %f234, %f480, %f424;
	fma.rn.f32 	%f497, %f234, %f481, %f425;
	fma.rn.f32 	%f498, %f234, %f482, %f426;
	fma.rn.f32 	%f499, %f238, %f475, %f427;
	fma.rn.f32 	%f500, %f238, %f476, %f428;
	fma.rn.f32 	%f501, %f238, %f477, %f429;
	fma.rn.f32 	%f502, %f238, %f478, %f430;
	fma.rn.f32 	%f503, %f238, %f479, %f431;
	fma.rn.f32 	%f504, %f238, %f480, %f432;
	fma.rn.f32 	%f505, %f238, %f481, %f433;
	fma.rn.f32 	%f506, %f238, %f482, %f434;
	fma.rn.f32 	%f507, %f242, %f475, %f435;
	fma.rn.f32 	%f508, %f242, %f476, %f436;
	fma.rn.f32 	%f509, %f242, %f477, %f437;
	fma.rn.f32 	%f510, %f242, %f478, %f438;
	fma.rn.f32 	%f511, %f242, %f479, %f439;
	fma.rn.f32 	%f512, %f242, %f480, %f440;
	fma.rn.f32 	%f513, %f242, %f481, %f441;
	fma.rn.f32 	%f514, %f242, %f482, %f442;
	fma.rn.f32 	%f515, %f246, %f475, %f443;
	fma.rn.f32 	%f516, %f246, %f476, %f444;
	fma.rn.f32 	%f517, %f246, %f477, %f445;
	fma.rn.f32 	%f518, %f246, %f478, %f446;
	fma.rn.f32 	%f519, %f246, %f479, %f447;
	fma.rn.f32 	%f520, %f246, %f480, %f448;
	fma.rn.f32 	%f521, %f246, %f481, %f449;
	fma.rn.f32 	%f522, %f246, %f482, %f450;
	fma.rn.f32 	%f523, %f250, %f475, %f451;
	fma.rn.f32 	%f524, %f250, %f476, %f452;
	fma.rn.f32 	%f525, %f250, %f477, %f453;
	fma.rn.f32 	%f526, %f250, %f478, %f454;
	fma.rn.f32 	%f527, %f250, %f479, %f455;
	fma.rn.f32 	%f528, %f250, %f480, %f456;
	fma.rn.f32 	%f529, %f250, %f481, %f457;
	fma.rn.f32 	%f530, %f250, %f482, %f458;
	fma.rn.f32 	%f531, %f254, %f475, %f459;
	fma.rn.f32 	%f532, %f254, %f476, %f460;
	fma.rn.f32 	%f533, %f254, %f477, %f461;
	fma.rn.f32 	%f534, %f254, %f478, %f462;
	fma.rn.f32 	%f535, %f254, %f479, %f463;
	fma.rn.f32 	%f536, %f254, %f480, %f464;
	fma.rn.f32 	%f537, %f254, %f481, %f465;
	fma.rn.f32 	%f538, %f254, %f482, %f466;
	fma.rn.f32 	%f539, %f258, %f475, %f467;
	fma.rn.f32 	%f540, %f258, %f476, %f468;
	fma.rn.f32 	%f541, %f258, %f477, %f469;
	fma.rn.f32 	%f542, %f258, %f478, %f470;
	fma.rn.f32 	%f543, %f258, %f479, %f471;
	fma.rn.f32 	%f544, %f258, %f480, %f472;
	fma.rn.f32 	%f545, %f258, %f481, %f473;
	fma.rn.f32 	%f546, %f258, %f482, %f474;
	ld.shared.v4.f32 	{%f547, %f548, %f549, %f550}, [%r173+16];
	ld.shared.v4.f32 	{%f551, %f552, %f553, %f554}, [%r173+528];
	ld.shared.v4.f32 	{%f555, %f556, %f557, %f558}, [%r173+1040];
	ld.shared.v4.f32 	{%f559, %f560, %f561, %f562}, [%r173+1552];
	ld.shared.v4.f32 	{%f563, %f564, %f565, %f566}, [%r173+2064];
	ld.shared.v4.f32 	{%f567, %f568, %f569, %f570}, [%r173+2576];
	ld.shared.v4.f32 	{%f571, %f572, %f573, %f574}, [%r173+3088];
	ld.shared.v4.f32 	{%f575, %f576, %f577, %f578}, [%r173+3600];
	ld.shared.v4.f32 	{%f579, %f580, %f581, %f582}, [%r179+2048];
	ld.shared.v4.f32 	{%f583, %f584, %f585, %f586}, [%r179+2176];
	fma.rn.f32 	%f587, %f547, %f579, %f483;
	fma.rn.f32 	%f588, %f547, %f580, %f484;
	fma.rn.f32 	%f589, %f547, %f581, %f485;
	fma.rn.f32 	%f590, %f547, %f582, %f486;
	fma.rn.f32 	%f591, %f547, %f583, %f487;
	fma.rn.f32 	%f592, %f547, %f584, %f488;
	fma.rn.f32 	%f593, %f547, %f585, %f489;
	fma.rn.f32 	%f594, %f547, %f586, %f490;
	fma.rn.f32 	%f595, %f551, %f579, %f491;
	fma.rn.f32 	%f596, %f551, %f580, %f492;
	fma.rn.f32 	%f597, %f551, %f581, %f493;
	fma.rn.f32 	%f598, %f551, %f582, %f494;
	fma.rn.f32 	%f599, %f551, %f583, %f495;
	fma.rn.f32 	%f600, %f551, %f584, %f496;
	fma.rn.f32 	%f601, %f551, %f585, %f497;
	fma.rn.f32 	%f602, %f551, %f586, %f498;
	fma.rn.f32 	%f603, %f555, %f579, %f499;
	fma.rn.f32 	%f604, %f555, %f580, %f500;
	fma.rn.f32 	%f605, %f555, %f581, %f501;
	fma.rn.f32 	%f606, %f555, %f582, %f502;
	fma.rn.f32 	%f607, %f555, %f583, %f503;
	fma.rn.f32 	%f608, %f555, %f584, %f504;
	fma.rn.f32 	%f609, %f555, %f585, %f505;
	fma.rn.f32 	%f610, %f555, %f586, %f506;
	fma.rn.f32 	%f611, %f559, %f579, %f507;
	fma.rn.f32 	%f612, %f559, %f580, %f508;
	fma.rn.f32 	%f613, %f559, %f581, %f509;
	fma.rn.f32 	%f614, %f559, %f582, %f510;
	fma.rn.f32 	%f615, %f559, %f583, %f511;
	fma.rn.f32 	%f616, %f559, %f584, %f512;
	fma.rn.f32 	%f617, %f559, %f585, %f513;
	fma.rn.f32 	%f618, %f559, %f586, %f514;
	fma.rn.f32 	%f619, %f563, %f579, %f515;
	fma.rn.f32 	%f620, %f563, %f580, %f516;
	fma.rn.f32 	%f621, %f563, %f581, %f517;
	fma.rn.f32 	%f622, %f563, %f582, %f518;
	fma.rn.f32 	%f623, %f563, %f583, %f519;
	fma.rn.f32 	%f624, %f563, %f584, %f520;
	fma.rn.f32 	%f625, %f563, %f585, %f521;
	fma.rn.f32 	%f626, %f563, %f586, %f522;
	fma.rn.f32 	%f627, %f567, %f579, %f523;
	fma.rn.f32 	%f628, %f567, %f580, %f524;
	fma.rn.f32 	%f629, %f567, %f581, %f525;
	fma.rn.f32 	%f630, %f567, %f582, %f526;
	fma.rn.f32 	%f631, %f567, %f583, %f527;
	fma.rn.f32 	%f632, %f567, %f584, %f528;
	fma.rn.f32 	%f633, %f567, %f585, %f529;
	fma.rn.f32 	%f634, %f567, %f586, %f530;
	fma.rn.f32 	%f635, %f571, %f579, %f531;
	fma.rn.f32 	%f636, %f571, %f580, %f532;
	fma.rn.f32 	%f637, %f571, %f581, %f533;
	fma.rn.f32 	%f638, %f571, %f582, %f534;
	fma.rn.f32 	%f639, %f571, %f583, %f535;
	fma.rn.f32 	%f640, %f571, %f584, %f536;
	fma.rn.f32 	%f641, %f571, %f585, %f537;
	fma.rn.f32 	%f642, %f571, %f586, %f538;
	fma.rn.f32 	%f643, %f575, %f579, %f539;
	fma.rn.f32 	%f644, %f575, %f580, %f540;
	fma.rn.f32 	%f645, %f575, %f581, %f541;
	fma.rn.f32 	%f646, %f575, %f582, %f542;
	fma.rn.f32 	%f647, %f575, %f583, %f543;
	fma.rn.f32 	%f648, %f575, %f584, %f544;
	fma.rn.f32 	%f649, %f575, %f585, %f545;
	fma.rn.f32 	%f650, %f575, %f586, %f546;
	ld.shared.v4.f32 	{%f651, %f652, %f653, %f654}, [%r179+2560];
	ld.shared.v4.f32 	{%f655, %f656, %f657, %f658}, [%r179+2688];
	fma.rn.f32 	%f659, %f548, %f651, %f587;
	fma.rn.f32 	%f660, %f548, %f652, %f588;
	fma.rn.f32 	%f661, %f548, %f653, %f589;
	fma.rn.f32 	%f662, %f548, %f654, %f590;
	fma.rn.f32 	%f663, %f548, %f655, %f591;
	fma.rn.f32 	%f664, %f548, %f656, %f592;
	fma.rn.f32 	%f665, %f548, %f657, %f593;
	fma.rn.f32 	%f666, %f548, %f658, %f594;
	fma.rn.f32 	%f667, %f552, %f651, %f595;
	fma.rn.f32 	%f668, %f552, %f652, %f596;
	fma.rn.f32 	%f669, %f552, %f653, %f597;
	fma.rn.f32 	%f670, %f552, %f654, %f598;
	fma.rn.f32 	%f671, %f552, %f655, %f599;
	fma.rn.f32 	%f672, %f552, %f656, %f600;
	fma.rn.f32 	%f673, %f552, %f657, %f601;
	fma.rn.f32 	%f674, %f552, %f658, %f602;
	fma.rn.f32 	%f675, %f556, %f651, %f603;
	fma.rn.f32 	%f676, %f556, %f652, %f604;
	fma.rn.f32 	%f677, %f556, %f653, %f605;
	fma.rn.f32 	%f678, %f556, %f654, %f606;
	fma.rn.f32 	%f679, %f556, %f655, %f607;
	fma.rn.f32 	%f680, %f556, %f656, %f608;
	fma.rn.f32 	%f681, %f556, %f657, %f609;
	fma.rn.f32 	%f682, %f556, %f658, %f610;
	fma.rn.f32 	%f683, %f560, %f651, %f611;
	fma.rn.f32 	%f684, %f560, %f652, %f612;
	fma.rn.f32 	%f685, %f560, %f653, %f613;
	fma.rn.f32 	%f686, %f560, %f654, %f614;
	fma.rn.f32 	%f687, %f560, %f655, %f615;
	fma.rn.f32 	%f688, %f560, %f656, %f616;
	fma.rn.f32 	%f689, %f560, %f657, %f617;
	fma.rn.f32 	%f690, %f560, %f658, %f618;
	fma.rn.f32 	%f691, %f564, %f651, %f619;
	fma.rn.f32 	%f692, %f564, %f652, %f620;
	fma.rn.f32 	%f693, %f564, %f653, %f621;
	fma.rn.f32 	%f694, %f564, %f654, %f622;
	fma.rn.f32 	%f695, %f564, %f655, %f623;
	fma.rn.f32 	%f696, %f564, %f656, %f624;
	fma.rn.f32 	%f697, %f564, %f657, %f625;
	fma.rn.f32 	%f698, %f564, %f658, %f626;
	fma.rn.f32 	%f699, %f568, %f651, %f627;
	fma.rn.f32 	%f700, %f568, %f652, %f628;
	fma.rn.f32 	%f701, %f568, %f653, %f629;
	fma.rn.f32 	%f702, %f568, %f654, %f630;
	fma.rn.f32 	%f703, %f568, %f655, %f631;
	fma.rn.f32 	%f704, %f568, %f656, %f632;
	fma.rn.f32 	%f705, %f568, %f657, %f633;
	fma.rn.f32 	%f706, %f568, %f658, %f634;
	fma.rn.f32 	%f707, %f572, %f651, %f635;
	fma.rn.f32 	%f708, %f572, %f652, %f636;
	fma.rn.f32 	%f709, %f572, %f653, %f637;
	fma.rn.f32 	%f710, %f572, %f654, %f638;
	fma.rn.f32 	%f711, %f572, %f655, %f639;
	fma.rn.f32 	%f712, %f572, %f656, %f640;
	fma.rn.f32 	%f713, %f572, %f657, %f641;
	fma.rn.f32 	%f714, %f572, %f658, %f642;
	fma.rn.f32 	%f715, %f576, %f651, %f643;
	fma.rn.f32 	%f716, %f576, %f652, %f644;
	fma.rn.f32 	%f717, %f576, %f653, %f645;
	fma.rn.f32 	%f718, %f576, %f654, %f646;
	fma.rn.f32 	%f719, %f576, %f655, %f647;
	fma.rn.f32 	%f720, %f576, %f656, %f648;
	fma.rn.f32 	%f721, %f576, %f657, %f649;
	fma.rn.f32 	%f722, %f576, %f658, %f650;
	ld.shared.v4.f32 	{%f723, %f724, %f725, %f726}, [%r179+3072];
	ld.shared.v4.f32 	{%f727, %f728, %f729, %f730}, [%r179+3200];
	fma.rn.f32 	%f731, %f549, %f723, %f659;
	fma.rn.f32 	%f732, %f549, %f724, %f660;
	fma.rn.f32 	%f733, %f549, %f725, %f661;
	fma.rn.f32 	%f734, %f549, %f726, %f662;
	fma.rn.f32 	%f735, %f549, %f727, %f663;
	fma.rn.f32 	%f736, %f549, %f728, %f664;
	fma.rn.f32 	%f737, %f549, %f729, %f665;
	fma.rn.f32 	%f738, %f549, %f730, %f666;
	fma.rn.f32 	%f739, %f553, %f723, %f667;
	fma.rn.f32 	%f740, %f553, %f724, %f668;
	fma.rn.f32 	%f741, %f553, %f725, %f669;
	fma.rn.f32 	%f742, %f553, %f726, %f670;
	fma.rn.f32 	%f743, %f553, %f727, %f671;
	fma.rn.f32 	%f744, %f553, %f728, %f672;
	fma.rn.f32 	%f745, %f553, %f729, %f673;
	fma.rn.f32 	%f746, %f553, %f730, %f674;
	fma.rn.f32 	%f747, %f557, %f723, %f675;
	fma.rn.f32 	%f748, %f557, %f724, %f676;
	fma.rn.f32 	%f749, %f557, %f725, %f677;
	fma.rn.f32 	%f750, %f557, %f726, %f678;
	fma.rn.f32 	%f751, %f557, %f727, %f679;
	fma.rn.f32 	%f752, %f557, %f728, %f680;
	fma.rn.f32 	%f753, %f557, %f729, %f681;
	fma.rn.f32 	%f754, %f557, %f730, %f682;
	fma.rn.f32 	%f755, %f561, %f723, %f683;
	fma.rn.f32 	%f756, %f561, %f724, %f684;
	fma.rn.f32 	%f757, %f561, %f725, %f685;
	fma.rn.f32 	%f758, %f561, %f726, %f686;
	fma.rn.f32 	%f759, %f561, %f727, %f687;
	fma.rn.f32 	%f760, %f561, %f728, %f688;
	fma.rn.f32 	%f761, %f561, %f729, %f689;
	fma.rn.f32 	%f762, %f561, %f730, %f690;
	fma.rn.f32 	%f763, %f565, %f723, %f691;
	fma.rn.f32 	%f764, %f565, %f724, %f692;
	fma.rn.f32 	%f765, %f565, %f725, %f693;
	fma.rn.f32 	%f766, %f565, %f726, %f694;
	fma.rn.f32 	%f767, %f565, %f727, %f695;
	fma.rn.f32 	%f768, %f565, %f728, %f696;
	fma.rn.f32 	%f769, %f565, %f729, %f697;
	fma.rn.f32 	%f770, %f565, %f730, %f698;
	fma.rn.f32 	%f771, %f569, %f723, %f699;
	fma.rn.f32 	%f772, %f569, %f724, %f700;
	fma.rn.f32 	%f773, %f569, %f725, %f701;
	fma.rn.f32 	%f774, %f569, %f726, %f702;
	fma.rn.f32 	%f775, %f569, %f727, %f703;
	fma.rn.f32 	%f776, %f569, %f728, %f704;
	fma.rn.f32 	%f777, %f569, %f729, %f705;
	fma.rn.f32 	%f778, %f569, %f730, %f706;
	fma.rn.f32 	%f779, %f573, %f723, %f707;
	fma.rn.f32 	%f780, %f573, %f724, %f708;
	fma.rn.f32 	%f781, %f573, %f725, %f709;
	fma.rn.f32 	%f782, %f573, %f726, %f710;
	fma.rn.f32 	%f783, %f573, %f727, %f711;
	fma.rn.f32 	%f784, %f573, %f728, %f712;
	fma.rn.f32 	%f785, %f573, %f729, %f713;
	fma.rn.f32 	%f786, %f573, %f730, %f714;
	fma.rn.f32 	%f787, %f577, %f723, %f715;
	fma.rn.f32 	%f788, %f577, %f724, %f716;
	fma.rn.f32 	%f789, %f577, %f725, %f717;
	fma.rn.f32 	%f790, %f577, %f726, %f718;
	fma.rn.f32 	%f791, %f577, %f727, %f719;
	fma.rn.f32 	%f792, %f577, %f728, %f720;
	fma.rn.f32 	%f793, %f577, %f729, %f721;
	fma.rn.f32 	%f794, %f577, %f730, %f722;
	ld.shared.v4.f32 	{%f795, %f796, %f797, %f798}, [%r179+3584];
	ld.shared.v4.f32 	{%f799, %f800, %f801, %f802}, [%r179+3712];
	fma.rn.f32 	%f803, %f550, %f795, %f731;
	fma.rn.f32 	%f804, %f550, %f796, %f732;
	fma.rn.f32 	%f805, %f550, %f797, %f733;
	fma.rn.f32 	%f806, %f550, %f798, %f734;
	fma.rn.f32 	%f807, %f550, %f799, %f735;
	fma.rn.f32 	%f808, %f550, %f800, %f736;
	fma.rn.f32 	%f809, %f550, %f801, %f737;
	fma.rn.f32 	%f810, %f550, %f802, %f738;
	fma.rn.f32 	%f811, %f554, %f795, %f739;
	fma.rn.f32 	%f812, %f554, %f796, %f740;
	fma.rn.f32 	%f813, %f554, %f797, %f741;
	fma.rn.f32 	%f814, %f554, %f798, %f742;
	fma.rn.f32 	%f815, %f554, %f799, %f743;
	fma.rn.f32 	%f816, %f554, %f800, %f744;
	fma.rn.f32 	%f817, %f554, %f801, %f745;
	fma.rn.f32 	%f818, %f554, %f802, %f746;
	fma.rn.f32 	%f819, %f558, %f795, %f747;
	fma.rn.f32 	%f820, %f558, %f796, %f748;
	fma.rn.f32 	%f821, %f558, %f797, %f749;
	fma.rn.f32 	%f822, %f558, %f798, %f750;
	fma.rn.f32 	%f823, %f558, %f799, %f751;
	fma.rn.f32 	%f824, %f558, %f800, %f752;
	fma.rn.f32 	%f825, %f558, %f801, %f753;
	fma.rn.f32 	%f826, %f558, %f802, %f754;
	fma.rn.f32 	%f827, %f562, %f795, %f755;
	fma.rn.f32 	%f828, %f562, %f796, %f756;
	fma.rn.f32 	%f829, %f562, %f797, %f757;
	fma.rn.f32 	%f830, %f562, %f798, %f758;
	fma.rn.f32 	%f831, %f562, %f799, %f759;
	fma.rn.f32 	%f832, %f562, %f800, %f760;
	fma.rn.f32 	%f833, %f562, %f801, %f761;
	fma.rn.f32 	%f834, %f562, %f802, %f762;
	fma.rn.f32 	%f835, %f566, %f795, %f763;
	fma.rn.f32 	%f836, %f566, %f796, %f764;
	fma.rn.f32 	%f837, %f566, %f797, %f765;
	fma.rn.f32 	%f838, %f566, %f798, %f766;
	fma.rn.f32 	%f839, %f566, %f799, %f767;
	fma.rn.f32 	%f840, %f566, %f800, %f768;
	fma.rn.f32 	%f841, %f566, %f801, %f769;
	fma.rn.f32 	%f842, %f566, %f802, %f770;
	fma.rn.f32 	%f843, %f570, %f795, %f771;
	fma.rn.f32 	%f844, %f570, %f796, %f772;
	fma.rn.f32 	%f845, %f570, %f797, %f773;
	fma.rn.f32 	%f846, %f570, %f798, %f774;
	fma.rn.f32 	%f847, %f570, %f799, %f775;
	fma.rn.f32 	%f848, %f570, %f800, %f776;
	fma.rn.f32 	%f849, %f570, %f801, %f777;
	fma.rn.f32 	%f850, %f570, %f802, %f778;
	fma.rn.f32 	%f851, %f574, %f795, %f779;
	fma.rn.f32 	%f852, %f574, %f796, %f780;
	fma.rn.f32 	%f853, %f574, %f797, %f781;
	fma.rn.f32 	%f854, %f574, %f798, %f782;
	fma.rn.f32 	%f855, %f574, %f799, %f783;
	fma.rn.f32 	%f856, %f574, %f800, %f784;
	fma.rn.f32 	%f857, %f574, %f801, %f785;
	fma.rn.f32 	%f858, %f574, %f802, %f786;
	fma.rn.f32 	%f859, %f578, %f795, %f787;
	fma.rn.f32 	%f860, %f578, %f796, %f788;
	fma.rn.f32 	%f861, %f578, %f797, %f789;
	fma.rn.f32 	%f862, %f578, %f798, %f790;
	fma.rn.f32 	%f863, %f578, %f799, %f791;
	fma.rn.f32 	%f864, %f578, %f800, %f792;
	fma.rn.f32 	%f865, %f578, %f801, %f793;
	fma.rn.f32 	%f866, %f578, %f802, %f794;
	ld.shared.v4.f32 	{%f867, %f868, %f869, %f870}, [%r173+32];
	ld.shared.v4.f32 	{%f871, %f872, %f873, %f874}, [%r173+544];
	ld.shared.v4.f32 	{%f875, %f876, %f877, %f878}, [%r173+1056];
	ld.shared.v4.f32 	{%f879, %f880, %f881, %f882}, [%r173+1568];
	ld.shared.v4.f32 	{%f883, %f884, %f885, %f886}, [%r173+2080];
	ld.shared.v4.f32 	{%f887, %f888, %f889, %f890}, [%r173+2592];
	ld.shared.v4.f32 	{%f891, %f892, %f893, %f894}, [%r173+3104];
	ld.shared.v4.f32 	{%f895, %f896, %f897, %f898}, [%r173+3616];
	ld.shared.v4.f32 	{%f899, %f900, %f901, %f902}, [%r179+4096];
	ld.shared.v4.f32 	{%f903, %f904, %f905, %f906}, [%r179+4224];
	fma.rn.f32 	%f907, %f867, %f899, %f803;
	fma.rn.f32 	%f908, %f867, %f900, %f804;
	fma.rn.f32 	%f909, %f867, %f901, %f805;
	fma.rn.f32 	%f910, %f867, %f902, %f806;
	fma.rn.f32 	%f911, %f867, %f903, %f807;
	fma.rn.f32 	%f912, %f867, %f904, %f808;
	fma.rn.f32 	%f913, %f867, %f905, %f809;
	fma.rn.f32 	%f914, %f867, %f906, %f810;
	fma.rn.f32 	%f915, %f871, %f899, %f811;
	fma.rn.f32 	%f916, %f871, %f900, %f812;
	fma.rn.f32 	%f917, %f871, %f901, %f813;
	fma.rn.f32 	%f918, %f871, %f902, %f814;
	fma.rn.f32 	%f919, %f871, %f903, %f815;
	fma.rn.f32 	%f920, %f871, %f904, %f816;
	fma.rn.f32 	%f921, %f871, %f905, %f817;
	fma.rn.f32 	%f922, %f871, %f906, %f818;
	fma.rn.f32 	%f923, %f875, %f899, %f819;
	fma.rn.f32 	%f924, %f875, %f900, %f820;
	fma.rn.f32 	%f925, %f875, %f901, %f821;
	fma.rn.f32 	%f926, %f875, %f902, %f822;
	fma.rn.f32 	%f927, %f875, %f903, %f823;
	fma.rn.f32 	%f928, %f875, %f904, %f824;
	fma.rn.f32 	%f929, %f875, %f905, %f825;
	fma.rn.f32 	%f930, %f875, %f906, %f826;
	fma.rn.f32 	%f931, %f879, %f899, %f827;
	fma.rn.f32 	%f932, %f879, %f900, %f828;
	fma.rn.f32 	%f933, %f879, %f901, %f829;
	fma.rn.f32 	%f934, %f879, %f902, %f830;
	fma.rn.f32 	%f935, %f879, %f903, %f831;
	fma.rn.f32 	%f936, %f879, %f904, %f832;
	fma.rn.f32 	%f937, %f879, %f905, %f833;
	fma.rn.f32 	%f938, %f879, %f906, %f834;
	fma.rn.f32 	%f939, %f883, %f899, %f835;
	fma.rn.f32 	%f940, %f883, %f900, %f836;
	fma.rn.f32 	%f941, %f883, %f901, %f837;
	fma.rn.f32 	%f942, %f883, %f902, %f838;
	fma.rn.f32 	%f943, %f883, %f903, %f839;
	fma.rn.f32 	%f944, %f883, %f904, %f840;
	fma.rn.f32 	%f945, %f883, %f905, %f841;
	fma.rn.f32 	%f946, %f883, %f906, %f842;
	fma.rn.f32 	%f947, %f887, %f899, %f843;
	fma.rn.f32 	%f948, %f887, %f900, %f844;
	fma.rn.f32 	%f949, %f887, %f901, %f845;
	fma.rn.f32 	%f950, %f887, %f902, %f846;
	fma.rn.f32 	%f951, %f887, %f903, %f847;
	fma.rn.f32 	%f952, %f887, %f904, %f848;
	fma.rn.f32 	%f953, %f887, %f905, %f849;
	fma.rn.f32 	%f954, %f887, %f906, %f850;
	fma.rn.f32 	%f955, %f891, %f899, %f851;
	fma.rn.f32 	%f956, %f891, %f900, %f852;
	fma.rn.f32 	%f957, %f891, %f901, %f853;
	fma.rn.f32 	%f958, %f891, %f902, %f854;
	fma.rn.f32 	%f959, %f891, %f903, %f855;
	fma.rn.f32 	%f960, %f891, %f904, %f856;
	fma.rn.f32 	%f961, %f891, %f905, %f857;
	fma.rn.f32 	%f962, %f891, %f906, %f858;
	fma.rn.f32 	%f963, %f895, %f899, %f859;
	fma.rn.f32 	%f964, %f895, %f900, %f860;
	fma.rn.f32 	%f965, %f895, %f901, %f861;
	fma.rn.f32 	%f966, %f895, %f902, %f862;
	fma.rn.f32 	%f967, %f895, %f903, %f863;
	fma.rn.f32 	%f968, %f895, %f904, %f864;
	fma.rn.f32 	%f969, %f895, %f905, %f865;
	fma.rn.f32 	%f970, %f895, %f906, %f866;
	ld.shared.v4.f32 	{%f971, %f972, %f973, %f974}, [%r179+4608];
	ld.shared.v4.f32 	{%f975, %f976, %f977, %f978}, [%r179+4736];
	fma.rn.f32 	%f979, %f868, %f971, %f907;
	fma.rn.f32 	%f980, %f868, %f972, %f908;
	fma.rn.f32 	%f981, %f868, %f973, %f909;
	fma.rn.f32 	%f982, %f868, %f974, %f910;
	fma.rn.f32 	%f983, %f868, %f975, %f911;
	fma.rn.f32 	%f984, %f868, %f976, %f912;
	fma.rn.f32 	%f985, %f868, %f977, %f913;
	fma.rn.f32 	%f986, %f868, %f978, %f914;
	fma.rn.f32 	%f987, %f872, %f971, %f915;
	fma.rn.f32 	%f988, %f872, %f972, %f916;
	fma.rn.f32 	%f989, %f872, %f973, %f917;
	fma.rn.f32 	%f990, %f872, %f974, %f918;
	fma.rn.f32 	%f991, %f872, %f975, %f919;
	fma.rn.f32 	%f992, %f872, %f976, %f920;
	fma.rn.f32 	%f993, %f872, %f977, %f921;
	fma.rn.f32 	%f994, %f872, %f978, %f922;
	fma.rn.f32 	%f995, %f876, %f971, %f923;
	fma.rn.f32 	%f996, %f876, %f972, %f924;
	fma.rn.f32 	%f997, %f876, %f973, %f925;
	fma.rn.f32 	%f998, %f876, %f974, %f926;
	fma.rn.f32 	%f999, %f876, %f975, %f927;
	fma.rn.f32 	%f1000, %f876, %f976, %f928;
	fma.rn.f32 	%f1001, %f876, %f977, %f929;
	fma.rn.f32 	%f1002, %f876, %f978, %f930;
	fma.rn.f32 	%f1003, %f880, %f971, %f931;
	fma.rn.f32 	%f1004, %f880, %f972, %f932;
	fma.rn.f32 	%f1005, %f880, %f973, %f933;
	fma.rn.f32 	%f1006, %f880, %f974, %f934;
	fma.rn.f32 	%f1007, %f880, %f975, %f935;
	fma.rn.f32 	%f1008, %f880, %f976, %f936;
	fma.rn.f32 	%f1009, %f880, %f977, %f937;
	fma.rn.f32 	%f1010, %f880, %f978, %f938;
	fma.rn.f32 	%f1011, %f884, %f971, %f939;
	fma.rn.f32 	%f1012, %f884, %f972, %f940;
	fma.rn.f32 	%f1013, %f884, %f973, %f941;
	fma.rn.f32 	%f1014, %f884, %f974, %f942;
	fma.rn.f32 	%f1015, %f884, %f975, %f943;
	fma.rn.f32 	%f1016, %f884, %f976, %f944;
	fma.rn.f32 	%f1017, %f884, %f977, %f945;
	fma.rn.f32 	%f1018, %f884, %f978, %f946;
	fma.rn.f32 	%f1019, %f888, %f971, %f947;
	fma.rn.f32 	%f1020, %f888, %f972, %f948;
	fma.rn.f32 	%f1021, %f888, %f973, %f949;
	fma.rn.f32 	%f1022, %f888, %f974, %f950;
	fma.rn.f32 	%f1023, %f888, %f975, %f951;
	fma.rn.f32 	%f1024, %f888, %f976, %f952;
	fma.rn.f32 	%f1025, %f888, %f977, %f953;
	fma.rn.f32 	%f1026, %f888, %f978, %f954;
	fma.rn.f32 	%f1027, %f892, %f971, %f955;
	fma.rn.f32 	%f1028, %f892, %f972, %f956;
	fma.rn.f32 	%f1029, %f892, %f973, %f957;
	fma.rn.f32 	%f1030, %f892, %f974, %f958;
	fma.rn.f32 	%f1031, %f892, %f975, %f959;
	fma.rn.f32 	%f1032, %f892, %f976, %f960;
	fma.rn.f32 	%f1033, %f892, %f977, %f961;
	fma.rn.f32 	%f1034, %f892, %f978, %f962;
	fma.rn.f32 	%f1035, %f896, %f971, %f963;
	fma.rn.f32 	%f1036, %f896, %f972, %f964;
	fma.rn.f32 	%f1037, %f896, %f973, %f965;
	fma.rn.f32 	%f1038, %f896, %f974, %f966;
	fma.rn.f32 	%f1039, %f896, %f975, %f967;
	fma.rn.f32 	%f1040, %f896, %f976, %f968;
	fma.rn.f32 	%f1041, %f896, %f977, %f969;
	fma.rn.f32 	%f1042, %f896, %f978, %f970;
	ld.shared.v4.f32 	{%f1043, %f1044, %f1045, %f1046}, [%r179+5120];
	ld.shared.v4.f32 	{%f1047, %f1048, %f1049, %f1050}, [%r179+5248];
	fma.rn.f32 	%f1051, %f869, %f1043, %f979;
	fma.rn.f32 	%f1052, %f869, %f1044, %f980;
	fma.rn.f32 	%f1053, %f869, %f1045, %f981;
	fma.rn.f32 	%f1054, %f869, %f1046, %f982;
	fma.rn.f32 	%f1055, %f869, %f1047, %f983;
	fma.rn.f32 	%f1056, %f869, %f1048, %f984;
	fma.rn.f32 	%f1057, %f869, %f1049, %f985;
	fma.rn.f32 	%f1058, %f869, %f1050, %f986;
	fma.rn.f32 	%f1059, %f873, %f1043, %f987;
	fma.rn.f32 	%f1060, %f873, %f1044, %f988;
	fma.rn.f32 	%f1061, %f873, %f1045, %f989;
	fma.rn.f32 	%f1062, %f873, %f1046, %f990;
	fma.rn.f32 	%f1063, %f873, %f1047, %f991;
	fma.rn.f32 	%f1064, %f873, %f1048, %f992;
	fma.rn.f32 	%f1065, %f873, %f1049, %f993;
	fma.rn.f32 	%f1066, %f873, %f1050, %f994;
	fma.rn.f32 	%f1067, %f877, %f1043, %f995;
	fma.rn.f32 	%f1068, %f877, %f1044, %f996;
	fma.rn.f32 	%f1069, %f877, %f1045, %f997;
	fma.rn.f32 	%f1070, %f877, %f1046, %f998;
	fma.rn.f32 	%f1071, %f877, %f1047, %f999;
	fma.rn.f32 	%f1072, %f877, %f1048, %f1000;
	fma.rn.f32 	%f1073, %f877, %f1049, %f1001;
	fma.rn.f32 	%f1074, %f877, %f1050, %f1002;
	fma.rn.f32 	%f1075, %f881, %f1043, %f1003;
	fma.rn.f32 	%f1076, %f881, %f1044, %f1004;
	fma.rn.f32 	%f1077, %f881, %f1045, %f1005;
	fma.rn.f32 	%f1078, %f881, %f1046, %f1006;
	fma.rn.f32 	%f1079, %f881, %f1047, %f1007;
	fma.rn.f32 	%f1080, %f881, %f1048, %f1008;
	fma.rn.f32 	%f1081, %f881, %f1049, %f1009;
	fma.rn.f32 	%f1082, %f881, %f1050, %f1010;
	fma.rn.f32 	%f1083, %f885, %f1043, %f1011;
	fma.rn.f32 	%f1084, %f885, %f1044, %f1012;
	fma.rn.f32 	%f1085, %f885, %f1045, %f1013;
	fma.rn.f32 	%f1086, %f885, %f1046, %f1014;
	fma.rn.f32 	%f1087, %f885, %f1047, %f1015;
	fma.rn.f32 	%f1088, %f885, %f1048, %f1016;
	fma.rn.f32 	%f1089, %f885, %f1049, %f1017;
	fma.rn.f32 	%f1090, %f885, %f1050, %f1018;
	fma.rn.f32 	%f1091, %f889, %f1043, %f1019;
	fma.rn.f32 	%f1092, %f889, %f1044, %f1020;
	fma.rn.f32 	%f1093, %f889, %f1045, %f1021;
	fma.rn.f32 	%f1094, %f889, %f1046, %f1022;
	fma.rn.f32 	%f1095, %f889, %f1047, %f1023;
	fma.rn.f32 	%f1096, %f889, %f1048, %f1024;
	fma.rn.f32 	%f1097, %f889, %f1049, %f1025;
	fma.rn.f32 	%f1098, %f889, %f1050, %f1026;
	fma.rn.f32 	%f1099, %f893, %f1043, %f1027;
	fma.rn.f32 	%f1100, %f893, %f1044, %f1028;
	fma.rn.f32 	%f1101, %f893, %f1045, %f1029;
	fma.rn.f32 	%f1102, %f893, %f1046, %f1030;
	fma.rn.f32 	%f1103, %f893, %f1047, %f1031;
	fma.rn.f32 	%f1104, %f893, %f1048, %f1032;
	fma.rn.f32 	%f1105, %f893, %f1049, %f1033;
	fma.rn.f32 	%f1106, %f893, %f1050, %f1034;
	fma.rn.f32 	%f1107, %f897, %f1043, %f1035;
	fma.rn.f32 	%f1108, %f897, %f1044, %f1036;
	fma.rn.f32 	%f1109, %f897, %f1045, %f1037;
	fma.rn.f32 	%f1110, %f897, %f1046, %f1038;
	fma.rn.f32 	%f1111, %f897, %f1047, %f1039;
	fma.rn.f32 	%f1112, %f897, %f1048, %f1040;
	fma.rn.f32 	%f1113, %f897, %f1049, %f1041;
	fma.rn.f32 	%f1114, %f897, %f1050, %f1042;
	ld.shared.v4.f32 	{%f1115, %f1116, %f1117, %f1118}, [%r179+5632];
	ld.shared.v4.f32 	{%f1119, %f1120, %f1121, %f1122}, [%r179+5760];
	fma.rn.f32 	%f1123, %f870, %f1115, %f1051;
	fma.rn.f32 	%f1124, %f870, %f1116, %f1052;
	fma.rn.f32 	%f1125, %f870, %f1117, %f1053;
	fma.rn.f32 	%f1126, %f870, %f1118, %f1054;
	fma.rn.f32 	%f1127, %f870, %f1119, %f1055;
	fma.rn.f32 	%f1128, %f870, %f1120, %f1056;
	fma.rn.f32 	%f1129, %f870, %f1121, %f1057;
	fma.rn.f32 	%f1130, %f870, %f1122, %f1058;
	fma.rn.f32 	%f1131, %f874, %f1115, %f1059;
	fma.rn.f32 	%f1132, %f874, %f1116, %f1060;
	fma.rn.f32 	%f1133, %f874, %f1117, %f1061;
	fma.rn.f32 	%f1134, %f874, %f1118, %f1062;
	fma.rn.f32 	%f1135, %f874, %f1119, %f1063;
	fma.rn.f32 	%f1136, %f874, %f1120, %f1064;
	fma.rn.f32 	%f1137, %f874, %f1121, %f1065;
	fma.rn.f32 	%f1138, %f874, %f1122, %f1066;
	fma.rn.f32 	%f1139, %f878, %f1115, %f1067;
	fma.rn.f32 	%f1140, %f878, %f1116, %f1068;
	fma.rn.f32 	%f1141, %f878, %f1117, %f1069;
	fma.rn.f32 	%f1142, %f878, %f1118, %f1070;
	fma.rn.f32 	%f1143, %f878, %f1119, %f1071;
	fma.rn.f32 	%f1144, %f878, %f1120, %f1072;
	fma.rn.f32 	%f1145, %f878, %f1121, %f1073;
	fma.rn.f32 	%f1146, %f878, %f1122, %f1074;
	fma.rn.f32 	%f1147, %f882, %f1115, %f1075;
	fma.rn.f32 	%f1148, %f882, %f1116, %f1076;
	fma.rn.f32 	%f1149, %f882, %f1117, %f1077;
	fma.rn.f32 	%f1150, %f882, %f1118, %f1078;
	fma.rn.f32 	%f1151, %f882, %f1119, %f1079;
	fma.rn.f32 	%f1152, %f882, %f1120, %f1080;
	fma.rn.f32 	%f1153, %f882, %f1121, %f1081;
	fma.rn.f32 	%f1154, %f882, %f1122, %f1082;
	fma.rn.f32 	%f1155, %f886, %f1115, %f1083;
	fma.rn.f32 	%f1156, %f886, %f1116, %f1084;
	fma.rn.f32 	%f1157, %f886, %f1117, %f1085;
	fma.rn.f32 	%f1158, %f886, %f1118, %f1086;
	fma.rn.f32 	%f1159, %f886, %f1119, %f1087;
	fma.rn.f32 	%f1160, %f886, %f1120, %f1088;
	fma.rn.f32 	%f1161, %f886, %f1121, %f1089;
	fma.rn.f32 	%f1162, %f886, %f1122, %f1090;
	fma.rn.f32 	%f1163, %f890, %f1115, %f1091;
	fma.rn.f32 	%f1164, %f890, %f1116, %f1092;
	fma.rn.f32 	%f1165, %f890, %f1117, %f1093;
	fma.rn.f32 	%f1166, %f890, %f1118, %f1094;
	fma.rn.f32 	%f1167, %f890, %f1119, %f1095;
	fma.rn.f32 	%f1168, %f890, %f1120, %f1096;
	fma.rn.f32 	%f1169, %f890, %f1121, %f1097;
	fma.rn.f32 	%f1170, %f890, %f1122, %f1098;
	fma.rn.f32 	%f1171, %f894, %f1115, %f1099;
	fma.rn.f32 	%f1172, %f894, %f1116, %f1100;
	fma.rn.f32 	%f1173, %f894, %f1117, %f1101;
	fma.rn.f32 	%f1174, %f894, %f1118, %f1102;
	fma.rn.f32 	%f1175, %f894, %f1119, %f1103;
	fma.rn.f32 	%f1176, %f894, %f1120, %f1104;
	fma.rn.f32 	%f1177, %f894, %f1121, %f1105;
	fma.rn.f32 	%f1178, %f894, %f1122, %f1106;
	fma.rn.f32 	%f1179, %f898, %f1115, %f1107;
	fma.rn.f32 	%f1180, %f898, %f1116, %f1108;
	fma.rn.f32 	%f1181, %f898, %f1117, %f1109;
	fma.rn.f32 	%f1182, %f898, %f1118, %f1110;
	fma.rn.f32 	%f1183, %f898, %f1119, %f1111;
	fma.rn.f32 	%f1184, %f898, %f1120, %f1112;
	fma.rn.f32 	%f1185, %f898, %f1121, %f1113;
	fma.rn.f32 	%f1186, %f898, %f1122, %f1114;
	ld.shared.v4.f32 	{%f1187, %f1188, %f1189, %f1190}, [%r173+48];
	ld.shared.v4.f32 	{%f1191, %f1192, %f1193, %f1194}, [%r173+560];
	ld.shared.v4.f32 	{%f1195, %f1196, %f1197, %f1198}, [%r173+1072];
	ld.shared.v4.f32 	{%f1199, %f1200, %f1201, %f1202}, [%r173+1584];
	ld.shared.v4.f32 	{%f1203, %f1204, %f1205, %f1206}, [%r173+2096];
	ld.shared.v4.f32 	{%f1207, %f1208, %f1209, %f1210}, [%r173+2608];
	ld.shared.v4.f32 	{%f1211, %f1212, %f1213, %f1214}, [%r173+3120];
	ld.shared.v4.f32 	{%f1215, %f1216, %f1217, %f1218}, [%r173+3632];
	ld.shared.v4.f32 	{%f1219, %f1220, %f1221, %f1222}, [%r179+6144];
	ld.shared.v4.f32 	{%f1223, %f1224, %f1225, %f1226}, [%r179+6272];
	fma.rn.f32 	%f1227, %f1187, %f1219, %f1123;
	fma.rn.f32 	%f1228, %f1187, %f1220, %f1124;
	fma.rn.f32 	%f1229, %f1187, %f1221, %f1125;
	fma.rn.f32 	%f1230, %f1187, %f1222, %f1126;
	fma.rn.f32 	%f1231, %f1187, %f1223, %f1127;
	fma.rn.f32 	%f1232, %f1187, %f1224, %f1128;
	fma.rn.f32 	%f1233, %f1187, %f1225, %f1129;
	fma.rn.f32 	%f1234, %f1187, %f1226, %f1130;
	fma.rn.f32 	%f1235, %f1191, %f1219, %f1131;
	fma.rn.f32 	%f1236, %f1191, %f1220, %f1132;
	fma.rn.f32 	%f1237, %f1191, %f1221, %f1133;
	fma.rn.f32 	%f1238, %f1191, %f1222, %f1134;
	fma.rn.f32 	%f1239, %f1191, %f1223, %f1135;
	fma.rn.f32 	%f1240, %f1191, %f1224, %f1136;
	fma.rn.f32 	%f1241, %f1191, %f1225, %f1137;
	fma.rn.f32 	%f1242, %f1191, %f1226, %f1138;
	fma.rn.f32 	%f1243, %f1195, %f1219, %f1139;
	fma.rn.f32 	%f1244, %f1195, %f1220, %f1140;
	fma.rn.f32 	%f1245, %f1195, %f1221, %f1141;
	fma.rn.f32 	%f1246, %f1195, %f1222, %f1142;
	fma.rn.f32 	%f1247, %f1195, %f1223, %f1143;
	fma.rn.f32 	%f1248, %f1195, %f1224, %f1144;
	fma.rn.f32 	%f1249, %f1195, %f1225, %f1145;
	fma.rn.f32 	%f1250, %f1195, %f1226, %f1146;
	fma.rn.f32 	%f1251, %f1199, %f1219, %f1147;
	fma.rn.f32 	%f1252, %f1199, %f1220, %f1148;
	fma.rn.f32 	%f1253, %f1199, %f1221, %f1149;
	fma.rn.f32 	%f1254, %f1199, %f1222, %f1150;
	fma.rn.f32 	%f1255, %f1199, %f1223, %f1151;
	fma.rn.f32 	%f1256, %f1199, %f1224, %f1152;
	fma.rn.f32 	%f1257, %f1199, %f1225, %f1153;
	fma.rn.f32 	%f1258, %f1199, %f1226, %f1154;
	fma.rn.f32 	%f1259, %f1203, %f1219, %f1155;
	fma.rn.f32 	%f1260, %f1203, %f1220, %f1156;
	fma.rn.f32 	%f1261, %f1203, %f1221, %f1157;
	fma.rn.f32 	%f1262, %f1203, %f1222, %f1158;
	fma.rn.f32 	%f1263, %f1203, %f1223, %f1159;
	fma.rn.f32 	%f1264, %f1203, %f1224, %f1160;
	fma.rn.f32 	%f1265, %f1203, %f1225, %f1161;
	fma.rn.f32 	%f1266, %f1203, %f1226, %f1162;
	fma.rn.f32 	%f1267, %f1207, %f1219, %f1163;
	fma.rn.f32 	%f1268, %f1207, %f1220, %f1164;
	fma.rn.f32 	%f1269, %f1207, %f1221, %f1165;
	fma.rn.f32 	%f1270, %f1207, %f1222, %f1166;
	fma.rn.f32 	%f1271, %f1207, %f1223, %f1167;
	fma.rn.f32 	%f1272, %f1207, %f1224, %f1168;
	fma.rn.f32 	%f1273, %f1207, %f1225, %f1169;
	fma.rn.f32 	%f1274, %f1207, %f1226, %f1170;
	fma.rn.f32 	%f1275, %f1211, %f1219, %f1171;
	fma.rn.f32 	%f1276, %f1211, %f1220, %f1172;
	fma.rn.f32 	%f1277, %f1211, %f1221, %f1173;
	fma.rn.f32 	%f1278, %f1211, %f1222, %f1174;
	fma.rn.f32 	%f1279, %f1211, %f1223, %f1175;
	fma.rn.f32 	%f1280, %f1211, %f1224, %f1176;
	fma.rn.f32 	%f1281, %f1211, %f1225, %f1177;
	fma.rn.f32 	%f1282, %f1211, %f1226, %f1178;
	fma.rn.f32 	%f1283, %f1215, %f1219, %f1179;
	fma.rn.f32 	%f1284, %f1215, %f1220, %f1180;
	fma.rn.f32 	%f1285, %f1215, %f1221, %f1181;
	fma.rn.f32 	%f1286, %f1215, %f1222, %f1182;
	fma.rn.f32 	%f1287, %f1215, %f1223, %f1183;
	fma.rn.f32 	%f1288, %f1215, %f1224, %f1184;
	fma.rn.f32 	%f1289, %f1215, %f1225, %f1185;
	fma.rn.f32 	%f1290, %f1215, %f1226, %f1186;
	ld.shared.v4.f32 	{%f1291, %f1292, %f1293, %f1294}, [%r179+6656];
	ld.shared.v4.f32 	{%f1295, %f1296, %f1297, %f1298}, [%r179+6784];
	fma.rn.f32 	%f1299, %f1188, %f1291, %f1227;
	fma.rn.f32 	%f1300, %f1188, %f1292, %f1228;
	fma.rn.f32 	%f1301, %f1188, %f1293, %f1229;
	fma.rn.f32 	%f1302, %f1188, %f1294, %f1230;
	fma.rn.f32 	%f1303, %f1188, %f1295, %f1231;
	fma.rn.f32 	%f1304, %f1188, %f1296, %f1232;
	fma.rn.f32 	%f1305, %f1188, %f1297, %f1233;
	fma.rn.f32 	%f1306, %f1188, %f1298, %f1234;
	fma.rn.f32 	%f1307, %f1192, %f1291, %f1235;
	fma.rn.f32 	%f1308, %f1192, %f1292, %f1236;
	fma.rn.f32 	%f1309, %f1192, %f1293, %f1237;
	fma.rn.f32 	%f1310, %f1192, %f1294, %f1238;
	fma.rn.f32 	%f1311, %f1192, %f1295, %f1239;
	fma.rn.f32 	%f1312, %f1192, %f1296, %f1240;
	fma.rn.f32 	%f1313, %f1192, %f1297, %f1241;
	fma.rn.f32 	%f1314, %f1192, %f1298, %f1242;
	fma.rn.f32 	%f1315, %f1196, %f1291, %f1243;
	fma.rn.f32 	%f1316, %f1196, %f1292, %f1244;
	fma.rn.f32 	%f1317, %f1196, %f1293, %f1245;
	fma.rn.f32 	%f1318, %f1196, %f1294, %f1246;
	fma.rn.f32 	%f1319, %f1196, %f1295, %f1247;
	fma.rn.f32 	%f1320, %f1196, %f1296, %f1248;
	fma.rn.f32 	%f1321, %f1196, %f1297, %f1249;
	fma.rn.f32 	%f1322, %f1196, %f1298, %f1250;
	fma.rn.f32 	%f1323, %f1200, %f1291, %f1251;
	fma.rn.f32 	%f1324, %f1200, %f1292, %f1252;
	fma.rn.f32 	%f1325, %f1200, %f1293, %f1253;
	fma.rn.f32 	%f1326, %f1200, %f1294, %f1254;
	fma.rn.f32 	%f1327, %f1200, %f1295, %f1255;
	fma.rn.f32 	%f1328, %f1200, %f1296, %f1256;
	fma.rn.f32 	%f1329, %f1200, %f1297, %f1257;
	fma.rn.f32 	%f1330, %f1200, %f1298, %f1258;
	fma.rn.f32 	%f1331, %f1204, %f1291, %f1259;
	fma.rn.f32 	%f1332, %f1204, %f1292, %f1260;
	fma.rn.f32 	%f1333, %f1204, %f1293, %f1261;
	fma.rn.f32 	%f1334, %f1204, %f1294, %f1262;
	fma.rn.f32 	%f1335, %f1204, %f1295, %f1263;
	fma.rn.f32 	%f1336, %f1204, %f1296, %f1264;
	fma.rn.f32 	%f1337, %f1204, %f1297, %f1265;
	fma.rn.f32 	%f1338, %f1204, %f1298, %f1266;
	fma.rn.f32 	%f1339, %f1208, %f1291, %f1267;
	fma.rn.f32 	%f1340, %f1208, %f1292, %f1268;
	fma.rn.f32 	%f1341, %f1208, %f1293, %f1269;
	fma.rn.f32 	%f1342, %f1208, %f1294, %f1270;
	fma.rn.f32 	%f1343, %f1208, %f1295, %f1271;
	fma.rn.f32 	%f1344, %f1208, %f1296, %f1272;
	fma.rn.f32 	%f1345, %f1208, %f1297, %f1273;
	fma.rn.f32 	%f1346, %f1208, %f1298, %f1274;
	fma.rn.f32 	%f1347, %f1212, %f1291, %f1275;
	fma.rn.f32 	%f1348, %f1212, %f1292, %f1276;
	fma.rn.f32 	%f1349, %f1212, %f1293, %f1277;
	fma.rn.f32 	%f1350, %f1212, %f1294, %f1278;
	fma.rn.f32 	%f1351, %f1212, %f1295, %f1279;
	fma.rn.f32 	%f1352, %f1212, %f1296, %f1280;
	fma.rn.f32 	%f1353, %f1212, %f1297, %f1281;
	fma.rn.f32 	%f1354, %f1212, %f1298, %f1282;
	fma.rn.f32 	%f1355, %f1216, %f1291, %f1283;
	fma.rn.f32 	%f1356, %f1216, %f1292, %f1284;
	fma.rn.f32 	%f1357, %f1216, %f1293, %f1285;
	fma.rn.f32 	%f1358, %f1216, %f1294, %f1286;
	fma.rn.f32 	%f1359, %f1216, %f1295, %f1287;
	fma.rn.f32 	%f1360, %f1216, %f1296, %f1288;
	fma.rn.f32 	%f1361, %f1216, %f1297, %f1289;
	fma.rn.f32 	%f1362, %f1216, %f1298, %f1290;
	ld.shared.v4.f32 	{%f1363, %f1364, %f1365, %f1366}, [%r179+7168];
	ld.shared.v4.f32 	{%f1367, %f1368, %f1369, %f1370}, [%r179+7296];
	fma.rn.f32 	%f1371, %f1189, %f1363, %f1299;
	fma.rn.f32 	%f1372, %f1189, %f1364, %f1300;
	fma.rn.f32 	%f1373, %f1189, %f1365, %f1301;
	fma.rn.f32 	%f1374, %f1189, %f1366, %f1302;
	fma.rn.f32 	%f1375, %f1189, %f1367, %f1303;
	fma.rn.f32 	%f1376, %f1189, %f1368, %f1304;
	fma.rn.f32 	%f1377, %f1189, %f1369, %f1305;
	fma.rn.f32 	%f1378, %f1189, %f1370, %f1306;
	fma.rn.f32 	%f1379, %f1193, %f1363, %f1307;
	fma.rn.f32 	%f1380, %f1193, %f1364, %f1308;
	fma.rn.f32 	%f1381, %f1193, %f1365, %f1309;
	fma.rn.f32 	%f1382, %f1193, %f1366, %f1310;
	fma.rn.f32 	%f1383, %f1193, %f1367, %f1311;
	fma.rn.f32 	%f1384, %f1193, %f1368, %f1312;
	fma.rn.f32 	%f1385, %f1193, %f1369, %f1313;
	fma.rn.f32 	%f1386, %f1193, %f1370, %f1314;
	fma.rn.f32 	%f1387, %f1197, %f1363, %f1315;
	fma.rn.f32 	%f1388, %f1197, %f1364, %f1316;
	fma.rn.f32 	%f1389, %f1197, %f1365, %f1317;
	fma.rn.f32 	%f1390, %f1197, %f1366, %f1318;
	fma.rn.f32 	%f1391, %f1197, %f1367, %f1319;
	fma.rn.f32 	%f1392, %f1197, %f1368, %f1320;
	fma.rn.f32 	%f1393, %f1197, %f1369, %f1321;
	fma.rn.f32 	%f1394, %f1197, %f1370, %f1322;
	fma.rn.f32 	%f1395, %f1201, %f1363, %f1323;
	fma.rn.f32 	%f1396, %f1201, %f1364, %f1324;
	fma.rn.f32 	%f1397, %f1201, %f1365, %f1325;
	fma.rn.f32 	%f1398, %f1201, %f1366, %f1326;
	fma.rn.f32 	%f1399, %f1201, %f1367, %f1327;
	fma.rn.f32 	%f1400, %f1201, %f1368, %f1328;
	fma.rn.f32 	%f1401, %f1201, %f1369, %f1329;
	fma.rn.f32 	%f1402, %f1201, %f1370, %f1330;
	fma.rn.f32 	%f1403, %f1205, %f1363, %f1331;
	fma.rn.f32 	%f1404, %f1205, %f1364, %f1332;
	fma.rn.f32 	%f1405, %f1205, %f1365, %f1333;
	fma.rn.f32 	%f1406, %f1205, %f1366, %f1334;
	fma.rn.f32 	%f1407, %f1205, %f1367, %f1335;
	fma.rn.f32 	%f1408, %f1205, %f1368, %f1336;
	fma.rn.f32 	%f1409, %f1205, %f1369, %f1337;
	fma.rn.f32 	%f1410, %f1205, %f1370, %f1338;
	fma.rn.f32 	%f1411, %f1209, %f1363, %f1339;
	fma.rn.f32 	%f1412, %f1209, %f1364, %f1340;
	fma.rn.f32 	%f1413, %f1209, %f1365, %f1341;
	fma.rn.f32 	%f1414, %f1209, %f1366, %f1342;
	fma.rn.f32 	%f1415, %f1209, %f1367, %f1343;
	fma.rn.f32 	%f1416, %f1209, %f1368, %f1344;
	fma.rn.f32 	%f1417, %f1209, %f1369, %f1345;
	fma.rn.f32 	%f1418, %f1209, %f1370, %f1346;
	fma.rn.f32 	%f1419, %f1213, %f1363, %f1347;
	fma.rn.f32 	%f1420, %f1213, %f1364, %f1348;
	fma.rn.f32 	%f1421, %f1213, %f1365, %f1349;
	fma.rn.f32 	%f1422, %f1213, %f1366, %f1350;
	fma.rn.f32 	%f1423, %f1213, %f1367, %f1351;
	fma.rn.f32 	%f1424, %f1213, %f1368, %f1352;
	fma.rn.f32 	%f1425, %f1213, %f1369, %f1353;
	fma.rn.f32 	%f1426, %f1213, %f1370, %f1354;
	fma.rn.f32 	%f1427, %f1217, %f1363, %f1355;
	fma.rn.f32 	%f1428, %f1217, %f1364, %f1356;
	fma.rn.f32 	%f1429, %f1217, %f1365, %f1357;
	fma.rn.f32 	%f1430, %f1217, %f1366, %f1358;
	fma.rn.f32 	%f1431, %f1217, %f1367, %f1359;
	fma.rn.f32 	%f1432, %f1217, %f1368, %f1360;
	fma.rn.f32 	%f1433, %f1217, %f1369, %f1361;
	fma.rn.f32 	%f1434, %f1217, %f1370, %f1362;
	ld.shared.v4.f32 	{%f1435, %f1436, %f1437, %f1438}, [%r179+7680];
	ld.shared.v4.f32 	{%f1439, %f1440, %f1441, %f1442}, [%r179+7808];
	fma.rn.f32 	%f1443, %f1190, %f1435, %f1371;
	fma.rn.f32 	%f1444, %f1190, %f1436, %f1372;
	fma.rn.f32 	%f1445, %f1190, %f1437, %f1373;
	fma.rn.f32 	%f1446, %f1190, %f1438, %f1374;
	fma.rn.f32 	%f1447, %f1190, %f1439, %f1375;
	fma.rn.f32 	%f1448, %f1190, %f1440, %f1376;
	fma.rn.f32 	%f1449, %f1190, %f1441, %f1377;
	fma.rn.f32 	%f1450, %f1190, %f1442, %f1378;
	fma.rn.f32 	%f1451, %f1194, %f1435, %f1379;
	fma.rn.f32 	%f1452, %f1194, %f1436, %f1380;
	fma.rn.f32 	%f1453, %f1194, %f1437, %f1381;
	fma.rn.f32 	%f1454, %f1194, %f1438, %f1382;
	fma.rn.f32 	%f1455, %f1194, %f1439, %f1383;
	fma.rn.f32 	%f1456, %f1194, %f1440, %f1384;
	fma.rn.f32 	%f1457, %f1194, %f1441, %f1385;
	fma.rn.f32 	%f1458, %f1194, %f1442, %f1386;
	fma.rn.f32 	%f1459, %f1198, %f1435, %f1387;
	fma.rn.f32 	%f1460, %f1198, %f1436, %f1388;
	fma.rn.f32 	%f1461, %f1198, %f1437, %f1389;
	fma.rn.f32 	%f1462, %f1198, %f1438, %f1390;
	fma.rn.f32 	%f1463, %f1198, %f1439, %f1391;
	fma.rn.f32 	%f1464, %f1198, %f1440, %f1392;
	fma.rn.f32 	%f1465, %f1198, %f1441, %f1393;
	fma.rn.f32 	%f1466, %f1198, %f1442, %f1394;
	fma.rn.f32 	%f1467, %f1202, %f1435, %f1395;
	fma.rn.f32 	%f1468, %f1202, %f1436, %f1396;
	fma.rn.f32 	%f1469, %f1202, %f1437, %f1397;
	fma.rn.f32 	%f1470, %f1202, %f1438, %f1398;
	fma.rn.f32 	%f1471, %f1202, %f1439, %f1399;
	fma.rn.f32 	%f1472, %f1202, %f1440, %f1400;
	fma.rn.f32 	%f1473, %f1202, %f1441, %f1401;
	fma.rn.f32 	%f1474, %f1202, %f1442, %f1402;
	fma.rn.f32 	%f1475, %f1206, %f1435, %f1403;
	fma.rn.f32 	%f1476, %f1206, %f1436, %f1404;
	fma.rn.f32 	%f1477, %f1206, %f1437, %f1405;
	fma.rn.f32 	%f1478, %f1206, %f1438, %f1406;
	fma.rn.f32 	%f1479, %f1206, %f1439, %f1407;
	fma.rn.f32 	%f1480, %f1206, %f1440, %f1408;
	fma.rn.f32 	%f1481, %f1206, %f1441, %f1409;
	fma.rn.f32 	%f1482, %f1206, %f1442, %f1410;
	fma.rn.f32 	%f1483, %f1210, %f1435, %f1411;
	fma.rn.f32 	%f1484, %f1210, %f1436, %f1412;
	fma.rn.f32 	%f1485, %f1210, %f1437, %f1413;
	fma.rn.f32 	%f1486, %f1210, %f1438, %f1414;
	fma.rn.f32 	%f1487, %f1210, %f1439, %f1415;
	fma.rn.f32 	%f1488, %f1210, %f1440, %f1416;
	fma.rn.f32 	%f1489, %f1210, %f1441, %f1417;
	fma.rn.f32 	%f1490, %f1210, %f1442, %f1418;
	fma.rn.f32 	%f1491, %f1214, %f1435, %f1419;
	fma.rn.f32 	%f1492, %f1214, %f1436, %f1420;
	fma.rn.f32 	%f1493, %f1214, %f1437, %f1421;
	fma.rn.f32 	%f1494, %f1214, %f1438, %f1422;
	fma.rn.f32 	%f1495, %f1214, %f1439, %f1423;
	fma.rn.f32 	%f1496, %f1214, %f1440, %f1424;
	fma.rn.f32 	%f1497, %f1214, %f1441, %f1425;
	fma.rn.f32 	%f1498, %f1214, %f1442, %f1426;
	fma.rn.f32 	%f1499, %f1218, %f1435, %f1427;
	fma.rn.f32 	%f1500, %f1218, %f1436, %f1428;
	fma.rn.f32 	%f1501, %f1218, %f1437, %f1429;
	fma.rn.f32 	%f1502, %f1218, %f1438, %f1430;
	fma.rn.f32 	%f1503, %f1218, %f1439, %f1431;
	fma.rn.f32 	%f1504, %f1218, %f1440, %f1432;
	fma.rn.f32 	%f1505, %f1218, %f1441, %f1433;
	fma.rn.f32 	%f1506, %f1218, %f1442, %f1434;
	ld.shared.v4.f32 	{%f1507, %f1508, %f1509, %f1510}, [%r173+64];
	ld.shared.v4.f32 	{%f1511, %f1512, %f1513, %f1514}, [%r173+576];
	ld.shared.v4.f32 	{%f1515, %f1516, %f1517, %f1518}, [%r173+1088];
	ld.shared.v4.f32 	{%f1519, %f1520, %f1521, %f1522}, [%r173+1600];
	ld.shared.v4.f32 	{%f1523, %f1524, %f1525, %f1526}, [%r173+2112];
	ld.shared.v4.f32 	{%f1527, %f1528, %f1529, %f1530}, [%r173+2624];
	ld.shared.v4.f32 	{%f1531, %f1532, %f1533, %f1534}, [%r173+3136];
	ld.shared.v4.f32 	{%f1535, %f1536, %f1537, %f1538}, [%r173+3648];
	ld.shared.v4.f32 	{%f1539, %f1540, %f1541, %f1542}, [%r179+8192];
	ld.shared.v4.f32 	{%f1543, %f1544, %f1545, %f1546}, [%r179+8320];
	fma.rn.f32 	%f1547, %f1507, %f1539, %f1443;
	fma.rn.f32 	%f1548, %f1507, %f1540, %f1444;
	fma.rn.f32 	%f1549, %f1507, %f1541, %f1445;
	fma.rn.f32 	%f1550, %f1507, %f1542, %f1446;
	fma.rn.f32 	%f1551, %f1507, %f1543, %f1447;
	fma.rn.f32 	%f1552, %f1507, %f1544, %f1448;
	fma.rn.f32 	%f1553, %f1507, %f1545, %f1449;
	fma.rn.f32 	%f1554, %f1507, %f1546, %f1450;
	fma.rn.f32 	%f1555, %f1511, %f1539, %f1451;
	fma.rn.f32 	%f1556, %f1511, %f1540, %f1452;
	fma.rn.f32 	%f1557, %f1511, %f1541, %f1453;
	fma.rn.f32 	%f1558, %f1511, %f1542, %f1454;
	fma.rn.f32 	%f1559, %f1511, %f1543, %f1455;
	fma.rn.f32 	%f1560, %f1511, %f1544, %f1456;
	fma.rn.f32 	%f1561, %f1511, %f1545, %f1457;
	fma.rn.f32 	%f1562, %f1511, %f1546, %f1458;
	fma.rn.f32 	%f1563, %f1515, %f1539, %f1459;
	fma.rn.f32 	%f1564, %f1515, %f1540, %f1460;
	fma.rn.f32 	%f1565, %f1515, %f1541, %f1461;
	fma.rn.f32 	%f1566, %f1515, %f1542, %f1462;
	fma.rn.f32 	%f1567, %f1515, %f1543, %f1463;
	fma.rn.f32 	%f1568, %f1515, %f1544, %f1464;
	fma.rn.f32 	%f1569, %f1515, %f1545, %f1465;
	fma.rn.f32 	%f1570, %f1515, %f1546, %f1466;
	fma.rn.f32 	%f1571, %f1519, %f1539, %f1467;
	fma.rn.f32 	%f1572, %f1519, %f1540, %f1468;
	fma.rn.f32 	%f1573, %f1519, %f1541, %f1469;
	fma.rn.f32 	%f1574, %f1519, %f1542, %f1470;
	fma.rn.f32 	%f1575, %f1519, %f1543, %f1471;
	fma.rn.f32 	%f1576, %f1519, %f1544, %f1472;
	fma.rn.f32 	%f1577, %f1519, %f1545, %f1473;
	fma.rn.f32 	%f1578, %f1519, %f1546, %f1474;
	fma.rn.f32 	%f1579, %f1523, %f1539, %f1475;
	fma.rn.f32 	%f1580, %f1523, %f1540, %f1476;
	fma.rn.f32 	%f1581, %f1523, %f1541, %f1477;
	fma.rn.f32 	%f1582, %f1523, %f1542, %f1478;
	fma.rn.f32 	%f1583, %f1523, %f1543, %f1479;
	fma.rn.f32 	%f1584, %f1523, %f1544, %f1480;
	fma.rn.f32 	%f1585, %f1523, %f1545, %f1481;
	fma.rn.f32 	%f1586, %f1523, %f1546, %f1482;
	fma.rn.f32 	%f1587, %f1527, %f1539, %f1483;
	fma.rn.f32 	%f1588, %f1527, %f1540, %f1484;
	fma.rn.f32 	%f1589, %f1527, %f1541, %f1485;
	fma.rn.f32 	%f1590, %f1527, %f1542, %f1486;
	fma.rn.f32 	%f1591, %f1527, %f1543, %f1487;
	fma.rn.f32 	%f1592, %f1527, %f1544, %f1488;
	fma.rn.f32 	%f1593, %f1527, %f1545, %f1489;
	fma.rn.f32 	%f1594, %f1527, %f1546, %f1490;
	fma.rn.f32 	%f1595, %f1531, %f1539, %f1491;
	fma.rn.f32 	%f1596, %f1531, %f1540, %f1492;
	fma.rn.f32 	%f1597, %f1531, %f1541, %f1493;
	fma.rn.f32 	%f1598, %f1531, %f1542, %f1494;
	fma.rn.f32 	%f1599, %f1531, %f1543, %f1495;
	fma.rn.f32 	%f1600, %f1531, %f1544, %f1496;
	fma.rn.f32 	%f1601, %f1531, %f1545, %f1497;
	fma.rn.f32 	%f1602, %f1531, %f1546, %f1498;
	fma.rn.f32 	%f1603, %f1535, %f1539, %f1499;
	fma.rn.f32 	%f1604, %f1535, %f1540, %f1500;
	fma.rn.f32 	%f1605, %f1535, %f1541, %f1501;
	fma.rn.f32 	%f1606, %f1535, %f1542, %f1502;
	fma.rn.f32 	%f1607, %f1535, %f1543, %f1503;
	fma.rn.f32 	%f1608, %f1535, %f1544, %f1504;
	fma.rn.f32 	%f1609, %f1535, %f1545, %f1505;
	fma.rn.f32 	%f1610, %f1535, %f1546, %f1506;
	ld.shared.v4.f32 	{%f1611, %f1612, %f1613, %f1614}, [%r179+8704];
	ld.shared.v4.f32 	{%f1615, %f1616, %f1617, %f1618}, [%r179+8832];
	fma.rn.f32 	%f1619, %f1508, %f1611, %f1547;
	fma.rn.f32 	%f1620, %f1508, %f1612, %f1548;
	fma.rn.f32 	%f1621, %f1508, %f1613, %f1549;
	fma.rn.f32 	%f1622, %f1508, %f1614, %f1550;
	fma.rn.f32 	%f1623, %f1508, %f1615, %f1551;
	fma.rn.f32 	%f1624, %f1508, %f1616, %f1552;
	fma.rn.f32 	%f1625, %f1508, %f1617, %f1553;
	fma.rn.f32 	%f1626, %f1508, %f1618, %f1554;
	fma.rn.f32 	%f1627, %f1512, %f1611, %f1555;
	fma.rn.f32 	%f1628, %f1512, %f1612, %f1556;
	fma.rn.f32 	%f1629, %f1512, %f1613, %f1557;
	fma.rn.f32 	%f1630, %f1512, %f1614, %f1558;
	fma.rn.f32 	%f1631, %f1512, %f1615, %f1559;
	fma.rn.f32 	%f1632, %f1512, %f1616, %f1560;
	fma.rn.f32 	%f1633, %f1512, %f1617, %f1561;
	fma.rn.f32 	%f1634, %f1512, %f1618, %f1562;
	fma.rn.f32 	%f1635, %f1516, %f1611, %f1563;
	fma.rn.f32 	%f1636, %f1516, %f1612, %f1564;
	fma.rn.f32 	%f1637, %f1516, %f1613, %f1565;
	fma.rn.f32 	%f1638, %f1516, %f1614, %f1566;
	fma.rn.f32 	%f1639, %f1516, %f1615, %f1567;
	fma.rn.f32 	%f1640, %f1516, %f1616, %f1568;
	fma.rn.f32 	%f1641, %f1516, %f1617, %f1569;
	fma.rn.f32 	%f1642, %f1516, %f1618, %f1570;
	fma.rn.f32 	%f1643, %f1520, %f1611, %f1571;
	fma.rn.f32 	%f1644, %f1520, %f1612, %f1572;
	fma.rn.f32 	%f1645, %f1520, %f1613, %f1573;
	fma.rn.f32 	%f1646, %f1520, %f1614, %f1574;
	fma.rn.f32 	%f1647, %f1520, %f1615, %f1575;
	fma.rn.f32 	%f1648, %f1520, %f1616, %f1576;
	fma.rn.f32 	%f1649, %f1520, %f1617, %f1577;
	fma.rn.f32 	%f1650, %f1520, %f1618, %f1578;
	fma.rn.f32 	%f1651, %f1524, %f1611, %f1579;
	fma.rn.f32 	%f1652, %f1524, %f1612, %f1580;
	fma.rn.f32 	%f1653, %f1524, %f1613, %f1581;
	fma.rn.f32 	%f1654, %f1524, %f1614, %f1582;
	fma.rn.f32 	%f1655, %f1524, %f1615, %f1583;
	fma.rn.f32 	%f1656, %f1524, %f1616, %f1584;
	fma.rn.f32 	%f1657, %f1524, %f1617, %f1585;
	fma.rn.f32 	%f1658, %f1524, %f1618, %f1586;
	fma.rn.f32 	%f1659, %f1528, %f1611, %f1587;
	fma.rn.f32 	%f1660, %f1528, %f1612, %f1588;
	fma.rn.f32 	%f1661, %f1528, %f1613, %f1589;
	fma.rn.f32 	%f1662, %f1528, %f1614, %f1590;
	fma.rn.f32 	%f1663, %f1528, %f1615, %f1591;
	fma.rn.f32 	%f1664, %f1528, %f1616, %f1592;
	fma.rn.f32 	%f1665, %f1528, %f1617, %f1593;
	fma.rn.f32 	%f1666, %f1528, %f1618, %f1594;
	fma.rn.f32 	%f1667, %f1532, %f1611, %f1595;
	fma.rn.f32 	%f1668, %f1532, %f1612, %f1596;
	fma.rn.f32 	%f1669, %f1532, %f1613, %f1597;
	fma.rn.f32 	%f1670, %f1532, %f1614, %f1598;
	fma.rn.f32 	%f1671, %f1532, %f1615, %f1599;
	fma.rn.f32 	%f1672, %f1532, %f1616, %f1600;
	fma.rn.f32 	%f1673, %f1532, %f1617, %f1601;
	fma.rn.f32 	%f1674, %f1532, %f1618, %f1602;
	fma.rn.f32 	%f1675, %f1536, %f1611, %f1603;
	fma.rn.f32 	%f1676, %f1536, %f1612, %f1604;
	fma.rn.f32 	%f1677, %f1536, %f1613, %f1605;
	fma.rn.f32 	%f1678, %f1536, %f1614, %f1606;
	fma.rn.f32 	%f1679, %f1536, %f1615, %f1607;
	fma.rn.f32 	%f1680, %f1536, %f1616, %f1608;
	fma.rn.f32 	%f1681, %f1536, %f1617, %f1609;
	fma.rn.f32 	%f1682, %f1536, %f1618, %f1610;
	ld.shared.v4.f32 	{%f1683, %f1684, %f1685, %f1686}, [%r179+9216];
	ld.shared.v4.f32 	{%f1687, %f1688, %f1689, %f1690}, [%r179+9344];
	fma.rn.f32 	%f1691, %f1509, %f1683, %f1619;
	fma.rn.f32 	%f1692, %f1509, %f1684, %f1620;
	fma.rn.f32 	%f1693, %f1509, %f1685, %f1621;
	fma.rn.f32 	%f1694, %f1509, %f1686, %f1622;
	fma.rn.f32 	%f1695, %f1509, %f1687, %f1623;
	fma.rn.f32 	%f1696, %f1509, %f1688, %f1624;
	fma.rn.f32 	%f1697, %f1509, %f1689, %f1625;
	fma.rn.f32 	%f1698, %f1509, %f1690, %f1626;
	fma.rn.f32 	%f1699, %f1513, %f1683, %f1627;
	fma.rn.f32 	%f1700, %f1513, %f1684, %f1628;
	fma.rn.f32 	%f1701, %f1513, %f1685, %f1629;
	fma.rn.f32 	%f1702, %f1513, %f1686, %f1630;
	fma.rn.f32 	%f1703, %f1513, %f1687, %f1631;
	fma.rn.f32 	%f1704, %f1513, %f1688, %f1632;
	fma.rn.f32 	%f1705, %f1513, %f1689, %f1633;
	fma.rn.f32 	%f1706, %f1513, %f1690, %f1634;
	fma.rn.f32 	%f1707, %f1517, %f1683, %f1635;
	fma.rn.f32 	%f1708, %f1517, %f1684, %f1636;
	fma.rn.f32 	%f1709, %f1517, %f1685, %f1637;
	fma.rn.f32 	%f1710, %f1517, %f1686, %f1638;
	fma.rn.f32 	%f1711, %f1517, %f1687, %f1639;
	fma.rn.f32 	%f1712, %f1517, %f1688, %f1640;
	fma.rn.f32 	%f1713, %f1517, %f1689, %f1641;
	fma.rn.f32 	%f1714, %f1517, %f1690, %f1642;
	fma.rn.f32 	%f1715, %f1521, %f1683, %f1643;
	fma.rn.f32 	%f1716, %f1521, %f1684, %f1644;
	fma.rn.f32 	%f1717, %f1521, %f1685, %f1645;
	fma.rn.f32 	%f1718, %f1521, %f1686, %f1646;
	fma.rn.f32 	%f1719, %f1521, %f1687, %f1647;
	fma.rn.f32 	%f1720, %f1521, %f1688, %f1648;
	fma.rn.f32 	%f1721, %f1521, %f1689, %f1649;
	fma.rn.f32 	%f1722, %f1521, %f1690, %f1650;
	fma.rn.f32 	%f1723, %f1525, %f1683, %f1651;
	fma.rn.f32 	%f1724, %f1525, %f1684, %f1652;
	fma.rn.f32 	%f1725, %f1525, %f1685, %f1653;
	fma.rn.f32 	%f1726, %f1525, %f1686, %f1654;
	fma.rn.f32 	%f1727, %f1525, %f1687, %f1655;
	fma.rn.f32 	%f1728, %f1525, %f1688, %f1656;
	fma.rn.f32 	%f1729, %f1525, %f1689, %f1657;
	fma.rn.f32 	%f1730, %f1525, %f1690, %f1658;
	fma.rn.f32 	%f1731, %f1529, %f1683, %f1659;
	fma.rn.f32 	%f1732, %f1529, %f1684, %f1660;
	fma.rn.f32 	%f1733, %f1529, %f1685, %f1661;
	fma.rn.f32 	%f1734, %f1529, %f1686, %f1662;
	fma.rn.f32 	%f1735, %f1529, %f1687, %f1663;
	fma.rn.f32 	%f1736, %f1529, %f1688, %f1664;
	fma.rn.f32 	%f1737, %f1529, %f1689, %f1665;
	fma.rn.f32 	%f1738, %f1529, %f1690, %f1666;
	fma.rn.f32 	%f1739, %f1533, %f1683, %f1667;
	fma.rn.f32 	%f1740, %f1533, %f1684, %f1668;
	fma.rn.f32 	%f1741, %f1533, %f1685, %f1669;
	fma.rn.f32 	%f1742, %f1533, %f1686, %f1670;
	fma.rn.f32 	%f1743, %f1533, %f1687, %f1671;
	fma.rn.f32 	%f1744, %f1533, %f1688, %f1672;
	fma.rn.f32 	%f1745, %f1533, %f1689, %f1673;
	fma.rn.f32 	%f1746, %f1533, %f1690, %f1674;
	fma.rn.f32 	%f1747, %f1537, %f1683, %f1675;
	fma.rn.f32 	%f1748, %f1537, %f1684, %f1676;
	fma.rn.f32 	%f1749, %f1537, %f1685, %f1677;
	fma.rn.f32 	%f1750, %f1537, %f1686, %f1678;
	fma.rn.f32 	%f1751, %f1537, %f1687, %f1679;
	fma.rn.f32 	%f1752, %f1537, %f1688, %f1680;
	fma.rn.f32 	%f1753, %f1537, %f1689, %f1681;
	fma.rn.f32 	%f1754, %f1537, %f1690, %f1682;
	ld.shared.v4.f32 	{%f1755, %f1756, %f1757, %f1758}, [%r179+9728];
	ld.shared.v4.f32 	{%f1759, %f1760, %f1761, %f1762}, [%r179+9856];
	fma.rn.f32 	%f1763, %f1510, %f1755, %f1691;
	fma.rn.f32 	%f1764, %f1510, %f1756, %f1692;
	fma.rn.f32 	%f1765, %f1510, %f1757, %f1693;
	fma.rn.f32 	%f1766, %f1510, %f1758, %f1694;
	fma.rn.f32 	%f1767, %f1510, %f1759, %f1695;
	fma.rn.f32 	%f1768, %f1510, %f1760, %f1696;
	fma.rn.f32 	%f1769, %f1510, %f1761, %f1697;
	fma.rn.f32 	%f1770, %f1510, %f1762, %f1698;
	fma.rn.f32 	%f1771, %f1514, %f1755, %f1699;
	fma.rn.f32 	%f1772, %f1514, %f1756, %f1700;
	fma.rn.f32 	%f1773, %f1514, %f1757, %f1701;
	fma.rn.f32 	%f1774, %f1514, %f1758, %f1702;
	fma.rn.f32 	%f1775, %f1514, %f1759, %f1703;
	fma.rn.f32 	%f1776, %f1514, %f1760, %f1704;
	fma.rn.f32 	%f1777, %f1514, %f1761, %f1705;
	fma.rn.f32 	%f1778, %f1514, %f1762, %f1706;
	fma.rn.f32 	%f1779, %f1518, %f1755, %f1707;
	fma.rn.f32 	%f1780, %f1518, %f1756, %f1708;
	fma.rn.f32 	%f1781, %f1518, %f1757, %f1709;
	fma.rn.f32 	%f1782, %f1518, %f1758, %f1710;
	fma.rn.f32 	%f1783, %f1518, %f1759, %f1711;
	fma.rn.f32 	%f1784, %f1518, %f1760, %f1712;
	fma.rn.f32 	%f1785, %f1518, %f1761, %f1713;
	fma.rn.f32 	%f1786, %f1518, %f1762, %f1714;
	fma.rn.f32 	%f1787, %f1522, %f1755, %f1715;
	fma.rn.f32 	%f1788, %f1522, %f1756, %f1716;
	fma.rn.f32 	%f1789, %f1522, %f1757, %f1717;
	fma.rn.f32 	%f1790, %f1522, %f1758, %f1718;
	fma.rn.f32 	%f1791, %f1522, %f1759, %f1719;
	fma.rn.f32 	%f1792, %f1522, %f1760, %f1720;
	fma.rn.f32 	%f1793, %f1522, %f1761, %f1721;
	fma.rn.f32 	%f1794, %f1522, %f1762, %f1722;
	fma.rn.f32 	%f1795, %f1526, %f1755, %f1723;
	fma.rn.f32 	%f1796, %f1526, %f1756, %f1724;
	fma.rn.f32 	%f1797, %f1526, %f1757, %f1725;
	fma.rn.f32 	%f1798, %f1526, %f1758, %f1726;
	fma.rn.f32 	%f1799, %f1526, %f1759, %f1727;
	fma.rn.f32 	%f1800, %f1526, %f1760, %f1728;
	fma.rn.f32 	%f1801, %f1526, %f1761, %f1729;
	fma.rn.f32 	%f1802, %f1526, %f1762, %f1730;
	fma.rn.f32 	%f1803, %f1530, %f1755, %f1731;
	fma.rn.f32 	%f1804, %f1530, %f1756, %f1732;
	fma.rn.f32 	%f1805, %f1530, %f1757, %f1733;
	fma.rn.f32 	%f1806, %f1530, %f1758, %f1734;
	fma.rn.f32 	%f1807, %f1530, %f1759, %f1735;
	fma.rn.f32 	%f1808, %f1530, %f1760, %f1736;
	fma.rn.f32 	%f1809, %f1530, %f1761, %f1737;
	fma.rn.f32 	%f1810, %f1530, %f1762, %f1738;
	fma.rn.f32 	%f1811, %f1534, %f1755, %f1739;
	fma.rn.f32 	%f1812, %f1534, %f1756, %f1740;
	fma.rn.f32 	%f1813, %f1534, %f1757, %f1741;
	fma.rn.f32 	%f1814, %f1534, %f1758, %f1742;
	fma.rn.f32 	%f1815, %f1534, %f1759, %f1743;
	fma.rn.f32 	%f1816, %f1534, %f1760, %f1744;
	fma.rn.f32 	%f1817, %f1534, %f1761, %f1745;
	fma.rn.f32 	%f1818, %f1534, %f1762, %f1746;
	fma.rn.f32 	%f1819, %f1538, %f1755, %f1747;
	fma.rn.f32 	%f1820, %f1538, %f1756, %f1748;
	fma.rn.f32 	%f1821, %f1538, %f1757, %f1749;
	fma.rn.f32 	%f1822, %f1538, %f1758, %f1750;
	fma.rn.f32 	%f1823, %f1538, %f1759, %f1751;
	fma.rn.f32 	%f1824, %f1538, %f1760, %f1752;
	fma.rn.f32 	%f1825, %f1538, %f1761, %f1753;
	fma.rn.f32 	%f1826, %f1538, %f1762, %f1754;
	ld.shared.v4.f32 	{%f1827, %f1828, %f1829, %f1830}, [%r173+80];
	ld.shared.v4.f32 	{%f1831, %f1832, %f1833, %f1834}, [%r173+592];
	ld.shared.v4.f32 	{%f1835, %f1836, %f1837, %f1838}, [%r173+1104];
	ld.shared.v4.f32 	{%f1839, %f1840, %f1841, %f1842}, [%r173+1616];
	ld.shared.v4.f32 	{%f1843, %f1844, %f1845, %f1846}, [%r173+2128];
	ld.shared.v4.f32 	{%f1847, %f1848, %f1849, %f1850}, [%r173+2640];
	ld.shared.v4.f32 	{%f1851, %f1852, %f1853, %f1854}, [%r173+3152];
	ld.shared.v4.f32 	{%f1855, %f1856, %f1857, %f1858}, [%r173+3664];
	ld.shared.v4.f32 	{%f1859, %f1860, %f1861, %f1862}, [%r179+10240];
	ld.shared.v4.f32 	{%f1863, %f1864, %f1865, %f1866}, [%r179+10368];
	fma.rn.f32 	%f1867, %f1827, %f1859, %f1763;
	fma.rn.f32 	%f1868, %f1827, %f1860, %f1764;
	fma.rn.f32 	%f1869, %f1827, %f1861, %f1765;
	fma.rn.f32 	%f1870, %f1827, %f1862, %f1766;
	fma.rn.f32 	%f1871, %f1827, %f1863, %f1767;
	fma.rn.f32 	%f1872, %f1827, %f1864, %f1768;
	fma.rn.f32 	%f1873, %f1827, %f1865, %f1769;
	fma.rn.f32 	%f1874, %f1827, %f1866, %f1770;
	fma.rn.f32 	%f1875, %f1831, %f1859, %f1771;
	fma.rn.f32 	%f1876, %f1831, %f1860, %f1772;
	fma.rn.f32 	%f1877, %f1831, %f1861, %f1773;
	fma.rn.f32 	%f1878, %f1831, %f1862, %f1774;
	fma.rn.f32 	%f1879, %f1831, %f1863, %f1775;
	fma.rn.f32 	%f1880, %f1831, %f1864, %f1776;
	fma.rn.f32 	%f1881, %f1831, %f1865, %f1777;
	fma.rn.f32 	%f1882, %f1831, %f1866, %f1778;
	fma.rn.f32 	%f1883, %f1835, %f1859, %f1779;
	fma.rn.f32 	%f1884, %f1835, %f1860, %f1780;
	fma.rn.f32 	%f1885, %f1835, %f1861, %f1781;
	fma.rn.f32 	%f1886, %f1835, %f1862, %f1782;
	fma.rn.f32 	%f1887, %f1835, %f1863, %f1783;
	fma.rn.f32 	%f1888, %f1835, %f1864, %f1784;
	fma.rn.f32 	%f1889, %f1835, %f1865, %f1785;
	fma.rn.f32 	%f1890, %f1835, %f1866, %f1786;
	fma.rn.f32 	%f1891, %f1839, %f1859, %f1787;
	fma.rn.f32 	%f1892, %f1839, %f1860, %f1788;
	fma.rn.f32 	%f1893, %f1839, %f1861, %f1789;
	fma.rn.f32 	%f1894, %f1839, %f1862, %f1790;
	fma.rn.f32 	%f1895, %f1839, %f1863, %f1791;
	fma.rn.f32 	%f1896, %f1839, %f1864, %f1792;
	fma.rn.f32 	%f1897, %f1839, %f1865, %f1793;
	fma.rn.f32 	%f1898, %f1839, %f1866, %f1794;
	fma.rn.f32 	%f1899, %f1843, %f1859, %f1795;
	fma.rn.f32 	%f1900, %f1843, %f1860, %f1796;
	fma.rn.f32 	%f1901, %f1843, %f1861, %f1797;
	fma.rn.f32 	%f1902, %f1843, %f1862, %f1798;
	fma.rn.f32 	%f1903, %f1843, %f1863, %f1799;
	fma.rn.f32 	%f1904, %f1843, %f1864, %f1800;
	fma.rn.f32 	%f1905, %f1843, %f1865, %f1801;
	fma.rn.f32 	%f1906, %f1843, %f1866, %f1802;
	fma.rn.f32 	%f1907, %f1847, %f1859, %f1803;
	fma.rn.f32 	%f1908, %f1847, %f1860, %f1804;
	fma.rn.f32 	%f1909, %f1847, %f1861, %f1805;
	fma.rn.f32 	%f1910, %f1847, %f1862, %f1806;
	fma.rn.f32 	%f1911, %f1847, %f1863, %f1807;
	fma.rn.f32 	%f1912, %f1847, %f1864, %f1808;
	fma.rn.f32 	%f1913, %f1847, %f1865, %f1809;
	fma.rn.f32 	%f1914, %f1847, %f1866, %f1810;
	fma.rn.f32 	%f1915, %f1851, %f1859, %f1811;
	fma.rn.f32 	%f1916, %f1851, %f1860, %f1812;
	fma.rn.f32 	%f1917, %f1851, %f1861, %f1813;
	fma.rn.f32 	%f1918, %f1851, %f1862, %f1814;
	fma.rn.f32 	%f1919, %f1851, %f1863, %f1815;
	fma.rn.f32 	%f1920, %f1851, %f1864, %f1816;
	fma.rn.f32 	%f1921, %f1851, %f1865, %f1817;
	fma.rn.f32 	%f1922, %f1851, %f1866, %f1818;
	fma.rn.f32 	%f1923, %f1855, %f1859, %f1819;
	fma.rn.f32 	%f1924, %f1855, %f1860, %f1820;
	fma.rn.f32 	%f1925, %f1855, %f1861, %f1821;
	fma.rn.f32 	%f1926, %f1855, %f1862, %f1822;
	fma.rn.f32 	%f1927, %f1855, %f1863, %f1823;
	fma.rn.f32 	%f1928, %f1855, %f1864, %f1824;
	fma.rn.f32 	%f1929, %f1855, %f1865, %f1825;
	fma.rn.f32 	%f1930, %f1855, %f1866, %f1826;
	ld.shared.v4.f32 	{%f1931, %f1932, %f1933, %f1934}, [%r179+10752];
	ld.shared.v4.f32 	{%f1935, %f1936, %f1937, %f1938}, [%r179+10880];
	fma.rn.f32 	%f1939, %f1828, %f1931, %f1867;
	fma.rn.f32 	%f1940, %f1828, %f1932, %f1868;
	fma.rn.f32 	%f1941, %f1828, %f1933, %f1869;
	fma.rn.f32 	%f1942, %f1828, %f1934, %f1870;
	fma.rn.f32 	%f1943, %f1828, %f1935, %f1871;
	fma.rn.f32 	%f1944, %f1828, %f1936, %f1872;
	fma.rn.f32 	%f1945, %f1828, %f1937, %f1873;
	fma.rn.f32 	%f1946, %f1828, %f1938, %f1874;
	fma.rn.f32 	%f1947, %f1832, %f1931, %f1875;
	fma.rn.f32 	%f1948, %f1832, %f1932, %f1876;
	fma.rn.f32 	%f1949, %f1832, %f1933, %f1877;
	fma.rn.f32 	%f1950, %f1832, %f1934, %f1878;
	fma.rn.f32 	%f1951, %f1832, %f1935, %f1879;
	fma.rn.f32 	%f1952, %f1832, %f1936, %f1880;
	fma.rn.f32 	%f1953, %f1832, %f1937, %f1881;
	fma.rn.f32 	%f1954, %f1832, %f1938, %f1882;
	fma.rn.f32 	%f1955, %f1836, %f1931, %f1883;
	fma.rn.f32 	%f1956, %f1836, %f1932, %f1884;
	fma.rn.f32 	%f1957, %f1836, %f1933, %f1885;
	fma.rn.f32 	%f1958, %f1836, %f1934, %f1886;
	fma.rn.f32 	%f1959, %f1836, %f1935, %f1887;
	fma.rn.f32 	%f1960, %f1836, %f1936, %f1888;
	fma.rn.f32 	%f1961, %f1836, %f1937, %f1889;
	fma.rn.f32 	%f1962, %f1836, %f1938, %f1890;
	fma.rn.f32 	%f1963, %f1840, %f1931, %f1891;
	fma.rn.f32 	%f1964, %f1840, %f1932, %f1892;
	fma.rn.f32 	%f1965, %f1840, %f1933, %f1893;
	fma.rn.f32 	%f1966, %f1840, %f1934, %f1894;
	fma.rn.f32 	%f1967, %f1840, %f1935, %f1895;
	fma.rn.f32 	%f1968, %f1840, %f1936, %f1896;
	fma.rn.f32 	%f1969, %f1840, %f1937, %f1897;
	fma.rn.f32 	%f1970, %f1840, %f1938, %f1898;
	fma.rn.f32 	%f1971, %f1844, %f1931, %f1899;
	fma.rn.f32 	%f1972, %f1844, %f1932, %f1900;
	fma.rn.f32 	%f1973, %f1844, %f1933, %f1901;
	fma.rn.f32 	%f1974, %f1844, %f1934, %f1902;
	fma.rn.f32 	%f1975, %f1844, %f1935, %f1903;
	fma.rn.f32 	%f1976, %f1844, %f1936, %f1904;
	fma.rn.f32 	%f1977, %f1844, %f1937, %f1905;
	fma.rn.f32 	%f1978, %f1844, %f1938, %f1906;
	fma.rn.f32 	%f1979, %f1848, %f1931, %f1907;
	fma.rn.f32 	%f1980, %f1848, %f1932, %f1908;
	fma.rn.f32 	%f1981, %f1848, %f1933, %f1909;
	fma.rn.f32 	%f1982, %f1848, %f1934, %f1910;
	fma.rn.f32 	%f1983, %f1848, %f1935, %f1911;
	fma.rn.f32 	%f1984, %f1848, %f1936, %f1912;
	fma.rn.f32 	%f1985, %f1848, %f1937, %f1913;
	fma.rn.f32 	%f1986, %f1848, %f1938, %f1914;
	fma.rn.f32 	%f1987, %f1852, %f1931, %f1915;
	fma.rn.f32 	%f1988, %f1852, %f1932, %f1916;
	fma.rn.f32 	%f1989, %f1852, %f1933, %f1917;
	fma.rn.f32 	%f1990, %f1852, %f1934, %f1918;
	fma.rn.f32 	%f1991, %f1852, %f1935, %f1919;
	fma.rn.f32 	%f1992, %f1852, %f1936, %f1920;
	fma.rn.f32 	%f1993, %f1852, %f1937, %f1921;
	fma.rn.f32 	%f1994, %f1852, %f1938, %f1922;
	fma.rn.f32 	%f1995, %f1856, %f1931, %f1923;
	fma.rn.f32 	%f1996, %f1856, %f1932, %f1924;
	fma.rn.f32 	%f1997, %f1856, %f1933, %f1925;
	fma.rn.f32 	%f1998, %f1856, %f1934, %f1926;
	fma.rn.f32 	%f1999, %f1856, %f1935, %f1927;
	fma.rn.f32 	%f2000, %f1856, %f1936, %f1928;
	fma.rn.f32 	%f2001, %f1856, %f1937, %f1929;
	fma.rn.f32 	%f2002, %f1856, %f1938, %f1930;
	ld.shared.v4.f32 	{%f2003, %f2004, %f2005, %f2006}, [%r179+11264];
	ld.shared.v4.f32 	{%f2007, %f2008, %f2009, %f2010}, [%r179+11392];
	fma.rn.f32 	%f2011, %f1829, %f2003, %f1939;
	fma.rn.f32 	%f2012, %f1829, %f2004, %f1940;
	fma.rn.f32 	%f2013, %f1829, %f2005, %f1941;
	fma.rn.f32 	%f2014, %f1829, %f2006, %f1942;
	fma.rn.f32 	%f2015, %f1829, %f2007, %f1943;
	fma.rn.f32 	%f2016, %f1829, %f2008, %f1944;
	fma.rn.f32 	%f2017, %f1829, %f2009, %f1945;
	fma.rn.f32 	%f2018, %f1829, %f2010, %f1946;
	fma.rn.f32 	%f2019, %f1833, %f2003, %f1947;
	fma.rn.f32 	%f2020, %f1833, %f2004, %f1948;
	fma.rn.f32 	%f2021, %f1833, %f2005, %f1949;
	fma.rn.f32 	%f2022, %f1833, %f2006, %f1950;
	fma.rn.f32 	%f2023, %f1833, %f2007, %f1951;
	fma.rn.f32 	%f2024, %f1833, %f2008, %f1952;
	fma.rn.f32 	%f2025, %f1833, %f2009, %f1953;
	fma.rn.f32 	%f2026, %f1833, %f2010, %f1954;
	fma.rn.f32 	%f2027, %f1837, %f2003, %f1955;
	fma.rn.f32 	%f2028, %f1837, %f2004, %f1956;
	fma.rn.f32 	%f2029, %f1837, %f2005, %f1957;
	fma.rn.f32 	%f2030, %f1837, %f2006, %f1958;
	fma.rn.f32 	%f2031, %f1837, %f2007, %f1959;
	fma.rn.f32 	%f2032, %f1837, %f2008, %f1960;
	fma.rn.f32 	%f2033, %f1837, %f2009, %f1961;
	fma.rn.f32 	%f2034, %f1837, %f2010, %f1962;
	fma.rn.f32 	%f2035, %f1841, %f2003, %f1963;
	fma.rn.f32 	%f2036, %f1841, %f2004, %f1964;
	fma.rn.f32 	%f2037, %f1841, %f2005, %f1965;
	fma.rn.f32 	%f2038, %f1841, %f2006, %f1966;
	fma.rn.f32 	%f2039, %f1841, %f2007, %f1967;
	fma.rn.f32 	%f2040, %f1841, %f2008, %f1968;
	fma.rn.f32 	%f2041, %f1841, %f2009, %f1969;
	fma.rn.f32 	%f2042, %f1841, %f2010, %f1970;
	fma.rn.f32 	%f2043, %f1845, %f2003, %f1971;
	fma.rn.f32 	%f2044, %f1845, %f2004, %f1972;
	fma.rn.f32 	%f2045, %f1845, %f2005, %f1973;
	fma.rn.f32 	%f2046, %f1845, %f2006, %f1974;
	fma.rn.f32 	%f2047, %f1845, %f2007, %f1975;
	fma.rn.f32 	%f2048, %f1845, %f2008, %f1976;
	fma.rn.f32 	%f2049, %f1845, %f2009, %f1977;
	fma.rn.f32 	%f2050, %f1845, %f2010, %f1978;
	fma.rn.f32 	%f2051, %f1849, %f2003, %f1979;
	fma.rn.f32 	%f2052, %f1849, %f2004, %f1980;
	fma.rn.f32 	%f2053, %f1849, %f2005, %f1981;
	fma.rn.f32 	%f2054, %f1849, %f2006, %f1982;
	fma.rn.f32 	%f2055, %f1849, %f2007, %f1983;
	fma.rn.f32 	%f2056, %f1849, %f2008, %f1984;
	fma.rn.f32 	%f2057, %f1849, %f2009, %f1985;
	fma.rn.f32 	%f2058, %f1849, %f2010, %f1986;
	fma.rn.f32 	%f2059, %f1853, %f2003, %f1987;
	fma.rn.f32 	%f2060, %f1853, %f2004, %f1988;
	fma.rn.f32 	%f2061, %f1853, %f2005, %f1989;
	fma.rn.f32 	%f2062, %f1853, %f2006, %f1990;
	fma.rn.f32 	%f2063, %f1853, %f2007, %f1991;
	fma.rn.f32 	%f2064, %f1853, %f2008, %f1992;
	fma.rn.f32 	%f2065, %f1853, %f2009, %f1993;
	fma.rn.f32 	%f2066, %f1853, %f2010, %f1994;
	fma.rn.f32 	%f2067, %f1857, %f2003, %f1995;
	fma.rn.f32 	%f2068, %f1857, %f2004, %f1996;
	fma.rn.f32 	%f2069, %f1857, %f2005, %f1997;
	fma.rn.f32 	%f2070, %f1857, %f2006, %f1998;
	fma.rn.f32 	%f2071, %f1857, %f2007, %f1999;
	fma.rn.f32 	%f2072, %f1857, %f2008, %f2000;
	fma.rn.f32 	%f2073, %f1857, %f2009, %f2001;
	fma.rn.f32 	%f2074, %f1857, %f2010, %f2002;
	ld.shared.v4.f32 	{%f2075, %f2076, %f2077, %f2078}, [%r179+11776];
	ld.shared.v4.f32 	{%f2079, %f2080, %f2081, %f2082}, [%r179+11904];
	fma.rn.f32 	%f2083, %f1830, %f2075, %f2011;
	fma.rn.f32 	%f2084, %f1830, %f2076, %f2012;
	fma.rn.f32 	%f2085, %f1830, %f2077, %f2013;
	fma.rn.f32 	%f2086, %f1830, %f2078, %f2014;
	fma.rn.f32 	%f2087, %f1830, %f2079, %f2015;
	fma.rn.f32 	%f2088, %f1830, %f2080, %f2016;
	fma.rn.f32 	%f2089, %f1830, %f2081, %f2017;
	fma.rn.f32 	%f2090, %f1830, %f2082, %f2018;
	fma.rn.f32 	%f2091, %f1834, %f2075, %f2019;
	fma.rn.f32 	%f2092, %f1834, %f2076, %f2020;
	fma.rn.f32 	%f2093, %f1834, %f2077, %f2021;
	fma.rn.f32 	%f2094, %f1834, %f2078, %f2022;
	fma.rn.f32 	%f2095, %f1834, %f2079, %f2023;
	fma.rn.f32 	%f2096, %f1834, %f2080, %f2024;
	fma.rn.f32 	%f2097, %f1834, %f2081, %f2025;
	fma.rn.f32 	%f2098, %f1834, %f2082, %f2026;
	fma.rn.f32 	%f2099, %f1838, %f2075, %f2027;
	fma.rn.f32 	%f2100, %f1838, %f2076, %f2028;
	fma.rn.f32 	%f2101, %f1838, %f2077, %f2029;
	fma.rn.f32 	%f2102, %f1838, %f2078, %f2030;
	fma.rn.f32 	%f2103, %f1838, %f2079, %f2031;
	fma.rn.f32 	%f2104, %f1838, %f2080, %f2032;
	fma.rn.f32 	%f2105, %f1838, %f2081, %f2033;
	fma.rn.f32 	%f2106, %f1838, %f2082, %f2034;
	fma.rn.f32 	%f2107, %f1842, %f2075, %f2035;
	fma.rn.f32 	%f2108, %f1842, %f2076, %f2036;
	fma.rn.f32 	%f2109, %f1842, %f2077, %f2037;
	fma.rn.f32 	%f2110, %f1842, %f2078, %f2038;
	fma.rn.f32 	%f2111, %f1842, %f2079, %f2039;
	fma.rn.f32 	%f2112, %f1842, %f2080, %f2040;
	fma.rn.f32 	%f2113, %f1842, %f2081, %f2041;
	fma.rn.f32 	%f2114, %f1842, %f2082, %f2042;
	fma.rn.f32 	%f2115, %f1846, %f2075, %f2043;
	fma.rn.f32 	%f2116, %f1846, %f2076, %f2044;
	fma.rn.f32 	%f2117, %f1846, %f2077, %f2045;
	fma.rn.f32 	%f2118, %f1846, %f2078, %f2046;
	fma.rn.f32 	%f2119, %f1846, %f2079, %f2047;
	fma.rn.f32 	%f2120, %f1846, %f2080, %f2048;
	fma.rn.f32 	%f2121, %f1846, %f2081, %f2049;
	fma.rn.f32 	%f2122, %f1846, %f2082, %f2050;
	fma.rn.f32 	%f2123, %f1850, %f2075, %f2051;
	fma.rn.f32 	%f2124, %f1850, %f2076, %f2052;
	fma.rn.f32 	%f2125, %f1850, %f2077, %f2053;
	fma.rn.f32 	%f2126, %f1850, %f2078, %f2054;
	fma.rn.f32 	%f2127, %f1850, %f2079, %f2055;
	fma.rn.f32 	%f2128, %f1850, %f2080, %f2056;
	fma.rn.f32 	%f2129, %f1850, %f2081, %f2057;
	fma.rn.f32 	%f2130, %f1850, %f2082, %f2058;
	fma.rn.f32 	%f2131, %f1854, %f2075, %f2059;
	fma.rn.f32 	%f2132, %f1854, %f2076, %f2060;
	fma.rn.f32 	%f2133, %f1854, %f2077, %f2061;
	fma.rn.f32 	%f2134, %f1854, %f2078, %f2062;
	fma.rn.f32 	%f2135, %f1854, %f2079, %f2063;
	fma.rn.f32 	%f2136, %f1854, %f2080, %f2064;
	fma.rn.f32 	%f2137, %f1854, %f2081, %f2065;
	fma.rn.f32 	%f2138, %f1854, %f2082, %f2066;
	fma.rn.f32 	%f2139, %f1858, %f2075, %f2067;
	fma.rn.f32 	%f2140, %f1858, %f2076, %f2068;
	fma.rn.f32 	%f2141, %f1858, %f2077, %f2069;
	fma.rn.f32 	%f2142, %f1858, %f2078, %f2070;
	fma.rn.f32 	%f2143, %f1858, %f2079, %f2071;
	fma.rn.f32 	%f2144, %f1858, %f2080, %f2072;
	fma.rn.f32 	%f2145, %f1858, %f2081, %f2073;
	fma.rn.f32 	%f2146, %f1858, %f2082, %f2074;
	ld.shared.v4.f32 	{%f2147, %f2148, %f2149, %f2150}, [%r173+96];
	ld.shared.v4.f32 	{%f2151, %f2152, %f2153, %f2154}, [%r173+608];
	ld.shared.v4.f32 	{%f2155, %f2156, %f2157, %f2158}, [%r173+1120];
	ld.shared.v4.f32 	{%f2159, %f2160, %f2161, %f2162}, [%r173+1632];
	ld.shared.v4.f32 	{%f2163, %f2164, %f2165, %f2166}, [%r173+2144];
	ld.shared.v4.f32 	{%f2167, %f2168, %f2169, %f2170}, [%r173+2656];
	ld.shared.v4.f32 	{%f2171, %f2172, %f2173, %f2174}, [%r173+3168];
	ld.shared.v4.f32 	{%f2175, %f2176, %f2177, %f2178}, [%r173+3680];
	ld.shared.v4.f32 	{%f2179, %f2180, %f2181, %f2182}, [%r179+12288];
	ld.shared.v4.f32 	{%f2183, %f2184, %f2185, %f2186}, [%r179+12416];
	fma.rn.f32 	%f2187, %f2147, %f2179, %f2083;
	fma.rn.f32 	%f2188, %f2147, %f2180, %f2084;
	fma.rn.f32 	%f2189, %f2147, %f2181, %f2085;
	fma.rn.f32 	%f2190, %f2147, %f2182, %f2086;
	fma.rn.f32 	%f2191, %f2147, %f2183, %f2087;
	fma.rn.f32 	%f2192, %f2147, %f2184, %f2088;
	fma.rn.f32 	%f2193, %f2147, %f2185, %f2089;
	fma.rn.f32 	%f2194, %f2147, %f2186, %f2090;
	fma.rn.f32 	%f2195, %f2151, %f2179, %f2091;
	fma.rn.f32 	%f2196, %f2151, %f2180, %f2092;
	fma.rn.f32 	%f2197, %f2151, %f2181, %f2093;
	fma.rn.f32 	%f2198, %f2151, %f2182, %f2094;
	fma.rn.f32 	%f2199, %f2151, %f2183, %f2095;
	fma.rn.f32 	%f2200, %f2151, %f2184, %f2096;
	fma.rn.f32 	%f2201, %f2151, %f2185, %f2097;
	fma.rn.f32 	%f2202, %f2151, %f2186, %f2098;
	fma.rn.f32 	%f2203, %f2155, %f2179, %f2099;
	fma.rn.f32 	%f2204, %f2155, %f2180, %f2100;
	fma.rn.f32 	%f2205, %f2155, %f2181, %f2101;
	fma.rn.f32 	%f2206, %f2155, %f2182, %f2102;
	fma.rn.f32 	%f2207, %f2155, %f2183, %f2103;
	fma.rn.f32 	%f2208, %f2155, %f2184, %f2104;
	fma.rn.f32 	%f2209, %f2155, %f2185, %f2105;
	fma.rn.f32 	%f2210, %f2155, %f2186, %f2106;
	fma.rn.f32 	%f2211, %f2159, %f2179, %f2107;
	fma.rn.f32 	%f2212, %f2159, %f2180, %f2108;
	fma.rn.f32 	%f2213, %f2159, %f2181, %f2109;
	fma.rn.f32 	%f2214, %f2159, %f2182, %f2110;
	fma.rn.f32 	%f2215, %f2159, %f2183, %f2111;
	fma.rn.f32 	%f2216, %f2159, %f2184, %f2112;
	fma.rn.f32 	%f2217, %f2159, %f2185, %f2113;
	fma.rn.f32 	%f2218, %f2159, %f2186, %f2114;
	fma.rn.f32 	%f2219, %f2163, %f2179, %f2115;
	fma.rn.f32 	%f2220, %f2163, %f2180, %f2116;
	fma.rn.f32 	%f2221, %f2163, %f2181, %f2117;
	fma.rn.f32 	%f2222, %f2163, %f2182, %f2118;
	fma.rn.f32 	%f2223, %f2163, %f2183, %f2119;
	fma.rn.f32 	%f2224, %f2163, %f2184, %f2120;
	fma.rn.f32 	%f2225, %f2163, %f2185, %f2121;
	fma.rn.f32 	%f2226, %f2163, %f2186, %f2122;
	fma.rn.f32 	%f2227, %f2167, %f2179, %f2123;
	fma.rn.f32 	%f2228, %f2167, %f2180, %f2124;
	fma.rn.f32 	%f2229, %f2167, %f2181, %f2125;
	fma.rn.f32 	%f2230, %f2167, %f2182, %f2126;
	fma.rn.f32 	%f2231, %f2167, %f2183, %f2127;
	fma.rn.f32 	%f2232, %f2167, %f2184, %f2128;
	fma.rn.f32 	%f2233, %f2167, %f2185, %f2129;
	fma.rn.f32 	%f2234, %f2167, %f2186, %f2130;
	fma.rn.f32 	%f2235, %f2171, %f2179, %f2131;
	fma.rn.f32 	%f2236, %f2171, %f2180, %f2132;
	fma.rn.f32 	%f2237, %f2171, %f2181, %f2133;
	fma.rn.f32 	%f2238, %f2171, %f2182, %f2134;
	fma.rn.f32 	%f2239, %f2171, %f2183, %f2135;
	fma.rn.f32 	%f2240, %f2171, %f2184, %f2136;
	fma.rn.f32 	%f2241, %f2171, %f2185, %f2137;
	fma.rn.f32 	%f2242, %f2171, %f2186, %f2138;
	fma.rn.f32 	%f2243, %f2175, %f2179, %f2139;
	fma.rn.f32 	%f2244, %f2175, %f2180, %f2140;
	fma.rn.f32 	%f2245, %f2175, %f2181, %f2141;
	fma.rn.f32 	%f2246, %f2175, %f2182, %f2142;
	fma.rn.f32 	%f2247, %f2175, %f2183, %f2143;
	fma.rn.f32 	%f2248, %f2175, %f2184, %f2144;
	fma.rn.f32 	%f2249, %f2175, %f2185, %f2145;
	fma.rn.f32 	%f2250, %f2175, %f2186, %f2146;
	ld.shared.v4.f32 	{%f2251, %f2252, %f2253, %f2254}, [%r179+12800];
	ld.shared.v4.f32 	{%f2255, %f2256, %f2257, %f2258}, [%r179+12928];
	fma.rn.f32 	%f2259, %f2148, %f2251, %f2187;
	fma.rn.f32 	%f2260, %f2148, %f2252, %f2188;
	fma.rn.f32 	%f2261, %f2148, %f2253, %f2189;
	fma.rn.f32 	%f2262, %f2148, %f2254, %f2190;
	fma.rn.f32 	%f2263, %f2148, %f2255, %f2191;
	fma.rn.f32 	%f2264, %f2148, %f2256, %f2192;
	fma.rn.f32 	%f2265, %f2148, %f2257, %f2193;
	fma.rn.f32 	%f2266, %f2148, %f2258, %f2194;
	fma.rn.f32 	%f2267, %f2152, %f2251, %f2195;
	fma.rn.f32 	%f2268, %f2152, %f2252, %f2196;
	fma.rn.f32 	%f2269, %f2152, %f2253, %f2197;
	fma.rn.f32 	%f2270, %f2152, %f2254, %f2198;
	fma.rn.f32 	%f2271, %f2152, %f2255, %f2199;
	fma.rn.f32 	%f2272, %f2152, %f2256, %f2200;
	fma.rn.f32 	%f2273, %f2152, %f2257, %f2201;
	fma.rn.f32 	%f2274, %f2152, %f2258, %f2202;
	fma.rn.f32 	%f2275, %f2156, %f2251, %f2203;
	fma.rn.f32 	%f2276, %f2156, %f2252, %f2204;
	fma.rn.f32 	%f2277, %f2156, %f2253, %f2205;
	fma.rn.f32 	%f2278, %f2156, %f2254, %f2206;
	fma.rn.f32 	%f2279, %f2156, %f2255, %f2207;
	fma.rn.f32 	%f2280, %f2156, %f2256, %f2208;
	fma.rn.f32 	%f2281, %f2156, %f2257, %f2209;
	fma.rn.f32 	%f2282, %f2156, %f2258, %f2210;
	fma.rn.f32 	%f2283, %f2160, %f2251, %f2211;
	fma.rn.f32 	%f2284, %f2160, %f2252, %f2212;
	fma.rn.f32 	%f2285, %f2160, %f2253, %f2213;
	fma.rn.f32 	%f2286, %f2160, %f2254, %f2214;
	fma.rn.f32 	%f2287, %f2160, %f2255, %f2215;
	fma.rn.f32 	%f2288, %f2160, %f2256, %f2216;
	fma.rn.f32 	%f2289, %f2160, %f2257, %f2217;
	fma.rn.f32 	%f2290, %f2160, %f2258, %f2218;
	fma.rn.f32 	%f2291, %f2164, %f2251, %f2219;
	fma.rn.f32 	%f2292, %f2164, %f2252, %f2220;
	fma.rn.f32 	%f2293, %f2164, %f2253, %f2221;
	fma.rn.f32 	%f2294, %f2164, %f2254, %f2222;
	fma.rn.f32 	%f2295, %f2164, %f2255, %f2223;
	fma.rn.f32 	%f2296, %f2164, %f2256, %f2224;
	fma.rn.f32 	%f2297, %f2164, %f2257, %f2225;
	fma.rn.f32 	%f2298, %f2164, %f2258, %f2226;
	fma.rn.f32 	%f2299, %f2168, %f2251, %f2227;
	fma.rn.f32 	%f2300, %f2168, %f2252, %f2228;
	fma.rn.f32 	%f2301, %f2168, %f2253, %f2229;
	fma.rn.f32 	%f2302, %f2168, %f2254, %f2230;
	fma.rn.f32 	%f2303, %f2168, %f2255, %f2231;
	fma.rn.f32 	%f2304, %f2168, %f2256, %f2232;
	fma.rn.f32 	%f2305, %f2168, %f2257, %f2233;
	fma.rn.f32 	%f2306, %f2168, %f2258, %f2234;
	fma.rn.f32 	%f2307, %f2172, %f2251, %f2235;
	fma.rn.f32 	%f2308, %f2172, %f2252, %f2236;
	fma.rn.f32 	%f2309, %f2172, %f2253, %f2237;
	fma.rn.f32 	%f2310, %f2172, %f2254, %f2238;
	fma.rn.f32 	%f2311, %f2172, %f2255, %f2239;
	fma.rn.f32 	%f2312, %f2172, %f2256, %f2240;
	fma.rn.f32 	%f2313, %f2172, %f2257, %f2241;
	fma.rn.f32 	%f2314, %f2172, %f2258, %f2242;
	fma.rn.f32 	%f2315, %f2176, %f2251, %f2243;
	fma.rn.f32 	%f2316, %f2176, %f2252, %f2244;
	fma.rn.f32 	%f2317, %f2176, %f2253, %f2245;
	fma.rn.f32 	%f2318, %f2176, %f2254, %f2246;
	fma.rn.f32 	%f2319, %f2176, %f2255, %f2247;
	fma.rn.f32 	%f2320, %f2176, %f2256, %f2248;
	fma.rn.f32 	%f2321, %f2176, %f2257, %f2249;
	fma.rn.f32 	%f2322, %f2176, %f2258, %f2250;
	ld.shared.v4.f32 	{%f2323, %f2324, %f2325, %f2326}, [%r179+13312];
	ld.shared.v4.f32 	{%f2327, %f2328, %f2329, %f2330}, [%r179+13440];
	fma.rn.f32 	%f2331, %f2149, %f2323, %f2259;
	fma.rn.f32 	%f2332, %f2149, %f2324, %f2260;
	fma.rn.f32 	%f2333, %f2149, %f2325, %f2261;
	fma.rn.f32 	%f2334, %f2149, %f2326, %f2262;
	fma.rn.f32 	%f2335, %f2149, %f2327, %f2263;
	fma.rn.f32 	%f2336, %f2149, %f2328, %f2264;
	fma.rn.f32 	%f2337, %f2149, %f2329, %f2265;
	fma.rn.f32 	%f2338, %f2149, %f2330, %f2266;
	fma.rn.f32 	%f2339, %f2153, %f2323, %f2267;
	fma.rn.f32 	%f2340, %f2153, %f2324, %f2268;
	fma.rn.f32 	%f2341, %f2153, %f2325, %f2269;
	fma.rn.f32 	%f2342, %f2153, %f2326, %f2270;
	fma.rn.f32 	%f2343, %f2153, %f2327, %f2271;
	fma.rn.f32 	%f2344, %f2153, %f2328, %f2272;
	fma.rn.f32 	%f2345, %f2153, %f2329, %f2273;
	fma.rn.f32 	%f2346, %f2153, %f2330, %f2274;
	fma.rn.f32 	%f2347, %f2157, %f2323, %f2275;
	fma.rn.f32 	%f2348, %f2157, %f2324, %f2276;
	fma.rn.f32 	%f2349, %f2157, %f2325, %f2277;
	fma.rn.f32 	%f2350, %f2157, %f2326, %f2278;
	fma.rn.f32 	%f2351, %f2157, %f2327, %f2279;
	fma.rn.f32 	%f2352, %f2157, %f2328, %f2280;
	fma.rn.f32 	%f2353, %f2157, %f2329, %f2281;
	fma.rn.f32 	%f2354, %f2157, %f2330, %f2282;
	fma.rn.f32 	%f2355, %f2161, %f2323, %f2283;
	fma.rn.f32 	%f2356, %f2161, %f2324, %f2284;
	fma.rn.f32 	%f2357, %f2161, %f2325, %f2285;
	fma.rn.f32 	%f2358, %f2161, %f2326, %f2286;
	fma.rn.f32 	%f2359, %f2161, %f2327, %f2287;
	fma.rn.f32 	%f2360, %f2161, %f2328, %f2288;
	fma.rn.f32 	%f2361, %f2161, %f2329, %f2289;
	fma.rn.f32 	%f2362, %f2161, %f2330, %f2290;
	fma.rn.f32 	%f2363, %f2165, %f2323, %f2291;
	fma.rn.f32 	%f2364, %f2165, %f2324, %f2292;
	fma.rn.f32 	%f2365, %f2165, %f2325, %f2293;
	fma.rn.f32 	%f2366, %f2165, %f2326, %f2294;
	fma.rn.f32 	%f2367, %f2165, %f2327, %f2295;
	fma.rn.f32 	%f2368, %f2165, %f2328, %f2296;
	fma.rn.f32 	%f2369, %f2165, %f2329, %f2297;
	fma.rn.f32 	%f2370, %f2165, %f2330, %f2298;
	fma.rn.f32 	%f2371, %f2169, %f2323, %f2299;
	fma.rn.f32 	%f2372, %f2169, %f2324, %f2300;
	fma.rn.f32 	%f2373, %f2169, %f2325, %f2301;
	fma.rn.f32 	%f2374, %f2169, %f2326, %f2302;
	fma.rn.f32 	%f2375, %f2169, %f2327, %f2303;
	fma.rn.f32 	%f2376, %f2169, %f2328, %f2304;
	fma.rn.f32 	%f2377, %f2169, %f2329, %f2305;
	fma.rn.f32 	%f2378, %f2169, %f2330, %f2306;
	fma.rn.f32 	%f2379, %f2173, %f2323, %f2307;
	fma.rn.f32 	%f2380, %f2173, %f2324, %f2308;
	fma.rn.f32 	%f2381, %f2173, %f2325, %f2309;
	fma.rn.f32 	%f2382, %f2173, %f2326, %f2310;
	fma.rn.f32 	%f2383, %f2173, %f2327, %f2311;
	fma.rn.f32 	%f2384, %f2173, %f2328, %f2312;
	fma.rn.f32 	%f2385, %f2173, %f2329, %f2313;
	fma.rn.f32 	%f2386, %f2173, %f2330, %f2314;
	fma.rn.f32 	%f2387, %f2177, %f2323, %f2315;
	fma.rn.f32 	%f2388, %f2177, %f2324, %f2316;
	fma.rn.f32 	%f2389, %f2177, %f2325, %f2317;
	fma.rn.f32 	%f2390, %f2177, %f2326, %f2318;
	fma.rn.f32 	%f2391, %f2177, %f2327, %f2319;
	fma.rn.f32 	%f2392, %f2177, %f2328, %f2320;
	fma.rn.f32 	%f2393, %f2177, %f2329, %f2321;
	fma.rn.f32 	%f2394, %f2177, %f2330, %f2322;
	ld.shared.v4.f32 	{%f2395, %f2396, %f2397, %f2398}, [%r179+13824];
	ld.shared.v4.f32 	{%f2399, %f2400, %f2401, %f2402}, [%r179+13952];
	fma.rn.f32 	%f2403, %f2150, %f2395, %f2331;
	fma.rn.f32 	%f2404, %f2150, %f2396, %f2332;
	fma.rn.f32 	%f2405, %f2150, %f2397, %f2333;
	fma.rn.f32 	%f2406, %f2150, %f2398, %f2334;
	fma.rn.f32 	%f2407, %f2150, %f2399, %f2335;
	fma.rn.f32 	%f2408, %f2150, %f2400, %f2336;
	fma.rn.f32 	%f2409, %f2150, %f2401, %f2337;
	fma.rn.f32 	%f2410, %f2150, %f2402, %f2338;
	fma.rn.f32 	%f2411, %f2154, %f2395, %f2339;
	fma.rn.f32 	%f2412, %f2154, %f2396, %f2340;
	fma.rn.f32 	%f2413, %f2154, %f2397, %f2341;
	fma.rn.f32 	%f2414, %f2154, %f2398, %f2342;
	fma.rn.f32 	%f2415, %f2154, %f2399, %f2343;
	fma.rn.f32 	%f2416, %f2154, %f2400, %f2344;
	fma.rn.f32 	%f2417, %f2154, %f2401, %f2345;
	fma.rn.f32 	%f2418, %f2154, %f2402, %f2346;
	fma.rn.f32 	%f2419, %f2158, %f2395, %f2347;
	fma.rn.f32 	%f2420, %f2158, %f2396, %f2348;
	fma.rn.f32 	%f2421, %f2158, %f2397, %f2349;
	fma.rn.f32 	%f2422, %f2158, %f2398, %f2350;
	fma.rn.f32 	%f2423, %f2158, %f2399, %f2351;
	fma.rn.f32 	%f2424, %f2158, %f2400, %f2352;
	fma.rn.f32 	%f2425, %f2158, %f2401, %f2353;
	fma.rn.f32 	%f2426, %f2158, %f2402, %f2354;
	fma.rn.f32 	%f2427, %f2162, %f2395, %f2355;
	fma.rn.f32 	%f2428, %f2162, %f2396, %f2356;
	fma.rn.f32 	%f2429, %f2162, %f2397, %f2357;
	fma.rn.f32 	%f2430, %f2162, %f2398, %f2358;
	fma.rn.f32 	%f2431, %f2162, %f2399, %f2359;
	fma.rn.f32 	%f2432, %f2162, %f2400, %f2360;
	fma.rn.f32 	%f2433, %f2162, %f2401, %f2361;
	fma.rn.f32 	%f2434, %f2162, %f2402, %f2362;
	fma.rn.f32 	%f2435, %f2166, %f2395, %f2363;
	fma.rn.f32 	%f2436, %f2166, %f2396, %f2364;
	fma.rn.f32 	%f2437, %f2166, %f2397, %f2365;
	fma.rn.f32 	%f2438, %f2166, %f2398, %f2366;
	fma.rn.f32 	%f2439, %f2166, %f2399, %f2367;
	fma.rn.f32 	%f2440, %f2166, %f2400, %f2368;
	fma.rn.f32 	%f2441, %f2166, %f2401, %f2369;
	fma.rn.f32 	%f2442, %f2166, %f2402, %f2370;
	fma.rn.f32 	%f2443, %f2170, %f2395, %f2371;
	fma.rn.f32 	%f2444, %f2170, %f2396, %f2372;
	fma.rn.f32 	%f2445, %f2170, %f2397, %f2373;
	fma.rn.f32 	%f2446, %f2170, %f2398, %f2374;
	fma.rn.f32 	%f2447, %f2170, %f2399, %f2375;
	fma.rn.f32 	%f2448, %f2170, %f2400, %f2376;
	fma.rn.f32 	%f2449, %f2170, %f2401, %f2377;
	fma.rn.f32 	%f2450, %f2170, %f2402, %f2378;
	fma.rn.f32 	%f2451, %f2174, %f2395, %f2379;
	fma.rn.f32 	%f2452, %f2174, %f2396, %f2380;
	fma.rn.f32 	%f2453, %f2174, %f2397, %f2381;
	fma.rn.f32 	%f2454, %f2174, %f2398, %f2382;
	fma.rn.f32 	%f2455, %f2174, %f2399, %f2383;
	fma.rn.f32 	%f2456, %f2174, %f2400, %f2384;
	fma.rn.f32 	%f2457, %f2174, %f2401, %f2385;
	fma.rn.f32 	%f2458, %f2174, %f2402, %f2386;
	fma.rn.f32 	%f2459, %f2178, %f2395, %f2387;
	fma.rn.f32 	%f2460, %f2178, %f2396, %f2388;
	fma.rn.f32 	%f2461, %f2178, %f2397, %f2389;
	fma.rn.f32 	%f2462, %f2178, %f2398, %f2390;
	fma.rn.f32 	%f2463, %f2178, %f2399, %f2391;
	fma.rn.f32 	%f2464, %f2178, %f2400, %f2392;
	fma.rn.f32 	%f2465, %f2178, %f2401, %f2393;
	fma.rn.f32 	%f2466, %f2178, %f2402, %f2394;
	ld.shared.v4.f32 	{%f2467, %f2468, %f2469, %f2470}, [%r173+112];
	ld.shared.v4.f32 	{%f2471, %f2472, %f2473, %f2474}, [%r173+624];
	ld.shared.v4.f32 	{%f2475, %f2476, %f2477, %f2478}, [%r173+1136];
	ld.shared.v4.f32 	{%f2479, %f2480, %f2481, %f2482}, [%r173+1648];
	ld.shared.v4.f32 	{%f2483, %f2484, %f2485, %f2486}, [%r173+2160];
	ld.shared.v4.f32 	{%f2487, %f2488, %f2489, %f2490}, [%r173+2672];
	ld.shared.v4.f32 	{%f2491, %f2492, %f2493, %f2494}, [%r173+3184];
	ld.shared.v4.f32 	{%f2495, %f2496, %f2497, %f2498}, [%r173+3696];
	ld.shared.v4.f32 	{%f2499, %f2500, %f2501, %f2502}, [%r179+14336];
	ld.shared.v4.f32 	{%f2503, %f2504, %f2505, %f2506}, [%r179+14464];
	fma.rn.f32 	%f2507, %f2467, %f2499, %f2403;
	fma.rn.f32 	%f2508, %f2467, %f2500, %f2404;
	fma.rn.f32 	%f2509, %f2467, %f2501, %f2405;
	fma.rn.f32 	%f2510, %f2467, %f2502, %f2406;
	fma.rn.f32 	%f2511, %f2467, %f2503, %f2407;
	fma.rn.f32 	%f2512, %f2467, %f2504, %f2408;
	fma.rn.f32 	%f2513, %f2467, %f2505, %f2409;
	fma.rn.f32 	%f2514, %f2467, %f2506, %f2410;
	fma.rn.f32 	%f2515, %f2471, %f2499, %f2411;
	fma.rn.f32 	%f2516, %f2471, %f2500, %f2412;
	fma.rn.f32 	%f2517, %f2471, %f2501, %f2413;
	fma.rn.f32 	%f2518, %f2471, %f2502, %f2414;
	fma.rn.f32 	%f2519, %f2471, %f2503, %f2415;
	fma.rn.f32 	%f2520, %f2471, %f2504, %f2416;
	fma.rn.f32 	%f2521, %f2471, %f2505, %f2417;
	fma.rn.f32 	%f2522, %f2471, %f2506, %f2418;
	fma.rn.f32 	%f2523, %f2475, %f2499, %f2419;
	fma.rn.f32 	%f2524, %f2475, %f2500, %f2420;
	fma.rn.f32 	%f2525, %f2475, %f2501, %f2421;
	fma.rn.f32 	%f2526, %f2475, %f2502, %f2422;
	fma.rn.f32 	%f2527, %f2475, %f2503, %f2423;
	fma.rn.f32 	%f2528, %f2475, %f2504, %f2424;
	fma.rn.f32 	%f2529, %f2475, %f2505, %f2425;
	fma.rn.f32 	%f2530, %f2475, %f2506, %f2426;
	fma.rn.f32 	%f2531, %f2479, %f2499, %f2427;
	fma.rn.f32 	%f2532, %f2479, %f2500, %f2428;
	fma.rn.f32 	%f2533, %f2479, %f2501, %f2429;
	fma.rn.f32 	%f2534, %f2479, %f2502, %f2430;
	fma.rn.f32 	%f2535, %f2479, %f2503, %f2431;
	fma.rn.f32 	%f2536, %f2479, %f2504, %f2432;
	fma.rn.f32 	%f2537, %f2479, %f2505, %f2433;
	fma.rn.f32 	%f2538, %f2479, %f2506, %f2434;
	fma.rn.f32 	%f2539, %f2483, %f2499, %f2435;
	fma.rn.f32 	%f2540, %f2483, %f2500, %f2436;
	fma.rn.f32 	%f2541, %f2483, %f2501, %f2437;
	fma.rn.f32 	%f2542, %f2483, %f2502, %f2438;
	fma.rn.f32 	%f2543, %f2483, %f2503, %f2439;
	fma.rn.f32 	%f2544, %f2483, %f2504, %f2440;
	fma.rn.f32 	%f2545, %f2483, %f2505, %f2441;
	fma.rn.f32 	%f2546, %f2483, %f2506, %f2442;
	fma.rn.f32 	%f2547, %f2487, %f2499, %f2443;
	fma.rn.f32 	%f2548, %f2487, %f2500, %f2444;
	fma.rn.f32 	%f2549, %f2487, %f2501, %f2445;
	fma.rn.f32 	%f2550, %f2487, %f2502, %f2446;
	fma.rn.f32 	%f2551, %f2487, %f2503, %f2447;
	fma.rn.f32 	%f2552, %f2487, %f2504, %f2448;
	fma.rn.f32 	%f2553, %f2487, %f2505, %f2449;
	fma.rn.f32 	%f2554, %f2487, %f2506, %f2450;
	fma.rn.f32 	%f2555, %f2491, %f2499, %f2451;
	fma.rn.f32 	%f2556, %f2491, %f2500, %f2452;
	fma.rn.f32 	%f2557, %f2491, %f2501, %f2453;
	fma.rn.f32 	%f2558, %f2491, %f2502, %f2454;
	fma.rn.f32 	%f2559, %f2491, %f2503, %f2455;
	fma.rn.f32 	%f2560, %f2491, %f2504, %f2456;
	fma.rn.f32 	%f2561, %f2491, %f2505, %f2457;
	fma.rn.f32 	%f2562, %f2491, %f2506, %f2458;
	fma.rn.f32 	%f2563, %f2495, %f2499, %f2459;
	fma.rn.f32 	%f2564, %f2495, %f2500, %f2460;
	fma.rn.f32 	%f2565, %f2495, %f2501, %f2461;
	fma.rn.f32 	%f2566, %f2495, %f2502, %f2462;
	fma.rn.f32 	%f2567, %f2495, %f2503, %f2463;
	fma.rn.f32 	%f2568, %f2495, %f2504, %f2464;
	fma.rn.f32 	%f2569, %f2495, %f2505, %f2465;
	fma.rn.f32 	%f2570, %f2495, %f2506, %f2466;
	ld.shared.v4.f32 	{%f2571, %f2572, %f2573, %f2574}, [%r179+14848];
	ld.shared.v4.f32 	{%f2575, %f2576, %f2577, %f2578}, [%r179+14976];
	fma.rn.f32 	%f2579, %f2468, %f2571, %f2507;
	fma.rn.f32 	%f2580, %f2468, %f2572, %f2508;
	fma.rn.f32 	%f2581, %f2468, %f2573, %f2509;
	fma.rn.f32 	%f2582, %f2468, %f2574, %f2510;
	fma.rn.f32 	%f2583, %f2468, %f2575, %f2511;
	fma.rn.f32 	%f2584, %f2468, %f2576, %f2512;
	fma.rn.f32 	%f2585, %f2468, %f2577, %f2513;
	fma.rn.f32 	%f2586, %f2468, %f2578, %f2514;
	fma.rn.f32 	%f2587, %f2472, %f2571, %f2515;
	fma.rn.f32 	%f2588, %f2472, %f2572, %f2516;
	fma.rn.f32 	%f2589, %f2472, %f2573, %f2517;
	fma.rn.f32 	%f2590, %f2472, %f2574, %f2518;
	fma.rn.f32 	%f2591, %f2472, %f2575, %f2519;
	fma.rn.f32 	%f2592, %f2472, %f2576, %f2520;
	fma.rn.f32 	%f2593, %f2472, %f2577, %f2521;
	fma.rn.f32 	%f2594, %f2472, %f2578, %f2522;
	fma.rn.f32 	%f2595, %f2476, %f2571, %f2523;
	fma.rn.f32 	%f2596, %f2476, %f2572, %f2524;
	fma.rn.f32 	%f2597, %f2476, %f2573, %f2525;
	fma.rn.f32 	%f2598, %f2476, %f2574, %f2526;
	fma.rn.f32 	%f2599, %f2476, %f2575, %f2527;
	fma.rn.f32 	%f2600, %f2476, %f2576, %f2528;
	fma.rn.f32 	%f2601, %f2476, %f2577, %f2529;
	fma.rn.f32 	%f2602, %f2476, %f2578, %f2530;
	fma.rn.f32 	%f2603, %f2480, %f2571, %f2531;
	fma.rn.f32 	%f2604, %f2480, %f2572, %f2532;
	fma.rn.f32 	%f2605, %f2480, %f2573, %f2533;
	fma.rn.f32 	%f2606, %f2480, %f2574, %f2534;
	fma.rn.f32 	%f2607, %f2480, %f2575, %f2535;
	fma.rn.f32 	%f2608, %f2480, %f2576, %f2536;
	fma.rn.f32 	%f2609, %f2480, %f2577, %f2537;
	fma.rn.f32 	%f2610, %f2480, %f2578, %f2538;
	fma.rn.f32 	%f2611, %f2484, %f2571, %f2539;
	fma.rn.f32 	%f2612, %f2484, %f2572, %f2540;
	fma.rn.f32 	%f2613, %f2484, %f2573, %f2541;
	fma.rn.f32 	%f2614, %f2484, %f2574, %f2542;
	fma.rn.f32 	%f2615, %f2484, %f2575, %f2543;
	fma.rn.f32 	%f2616, %f2484, %f2576, %f2544;
	fma.rn.f32 	%f2617, %f2484, %f2577, %f2545;
	fma.rn.f32 	%f2618, %f2484, %f2578, %f2546;
	fma.rn.f32 	%f2619, %f2488, %f2571, %f2547;
	fma.rn.f32 	%f2620, %f2488, %f2572, %f2548;
	fma.rn.f32 	%f2621, %f2488, %f2573, %f2549;
	fma.rn.f32 	%f2622, %f2488, %f2574, %f2550;
	fma.rn.f32 	%f2623, %f2488, %f2575, %f2551;
	fma.rn.f32 	%f2624, %f2488, %f2576, %f2552;
	fma.rn.f32 	%f2625, %f2488, %f2577, %f2553;
	fma.rn.f32 	%f2626, %f2488, %f2578, %f2554;
	fma.rn.f32 	%f2627, %f2492, %f2571, %f2555;
	fma.rn.f32 	%f2628, %f2492, %f2572, %f2556;
	fma.rn.f32 	%f2629, %f2492, %f2573, %f2557;
	fma.rn.f32 	%f2630, %f2492, %f2574, %f2558;
	fma.rn.f32 	%f2631, %f2492, %f2575, %f2559;
	fma.rn.f32 	%f2632, %f2492, %f2576, %f2560;
	fma.rn.f32 	%f2633, %f2492, %f2577, %f2561;
	fma.rn.f32 	%f2634, %f2492, %f2578, %f2562;
	fma.rn.f32 	%f2635, %f2496, %f2571, %f2563;
	fma.rn.f32 	%f2636, %f2496, %f2572, %f2564;
	fma.rn.f32 	%f2637, %f2496, %f2573, %f2565;
	fma.rn.f32 	%f2638, %f2496, %f2574, %f2566;
	fma.rn.f32 	%f2639, %f2496, %f2575, %f2567;
	fma.rn.f32 	%f2640, %f2496, %f2576, %f2568;
	fma.rn.f32 	%f2641, %f2496, %f2577, %f2569;
	fma.rn.f32 	%f2642, %f2496, %f2578, %f2570;
	ld.shared.v4.f32 	{%f2643, %f2644, %f2645, %f2646}, [%r179+15360];
	ld.shared.v4.f32 	{%f2647, %f2648, %f2649, %f2650}, [%r179+15488];
	fma.rn.f32 	%f2651, %f2469, %f2643, %f2579;
	fma.rn.f32 	%f2652, %f2469, %f2644, %f2580;
	fma.rn.f32 	%f2653, %f2469, %f2645, %f2581;
	fma.rn.f32 	%f2654, %f2469, %f2646, %f2582;
	fma.rn.f32 	%f2655, %f2469, %f2647, %f2583;
	fma.rn.f32 	%f2656, %f2469, %f2648, %f2584;
	fma.rn.f32 	%f2657, %f2469, %f2649, %f2585;
	fma.rn.f32 	%f2658, %f2469, %f2650, %f2586;
	fma.rn.f32 	%f2659, %f2473, %f2643, %f2587;
	fma.rn.f32 	%f2660, %f2473, %f2644, %f2588;
	fma.rn.f32 	%f2661, %f2473, %f2645, %f2589;
	fma.rn.f32 	%f2662, %f2473, %f2646, %f2590;
	fma.rn.f32 	%f2663, %f2473, %f2647, %f2591;
	fma.rn.f32 	%f2664, %f2473, %f2648, %f2592;
	fma.rn.f32 	%f2665, %f2473, %f2649, %f2593;
	fma.rn.f32 	%f2666, %f2473, %f2650, %f2594;
	fma.rn.f32 	%f2667, %f2477, %f2643, %f2595;
	fma.rn.f32 	%f2668, %f2477, %f2644, %f2596;
	fma.rn.f32 	%f2669, %f2477, %f2645, %f2597;
	fma.rn.f32 	%f2670, %f2477, %f2646, %f2598;
	fma.rn.f32 	%f2671, %f2477, %f2647, %f2599;
	fma.rn.f32 	%f2672, %f2477, %f2648, %f2600;
	fma.rn.f32 	%f2673, %f2477, %f2649, %f2601;
	fma.rn.f32 	%f2674, %f2477, %f2650, %f2602;
	fma.rn.f32 	%f2675, %f2481, %f2643, %f2603;
	fma.rn.f32 	%f2676, %f2481, %f2644, %f2604;
	fma.rn.f32 	%f2677, %f2481, %f2645, %f2605;
	fma.rn.f32 	%f2678, %f2481, %f2646, %f2606;
	fma.rn.f32 	%f2679, %f2481, %f2647, %f2607;
	fma.rn.f32 	%f2680, %f2481, %f2648, %f2608;
	fma.rn.f32 	%f2681, %f2481, %f2649, %f2609;
	fma.rn.f32 	%f2682, %f2481, %f2650, %f2610;
	fma.rn.f32 	%f2683, %f2485, %f2643, %f2611;
	fma.rn.f32 	%f2684, %f2485, %f2644, %f2612;
	fma.rn.f32 	%f2685, %f2485, %f2645, %f2613;
	fma.rn.f32 	%f2686, %f2485, %f2646, %f2614;
	fma.rn.f32 	%f2687, %f2485, %f2647, %f2615;
	fma.rn.f32 	%f2688, %f2485, %f2648, %f2616;
	fma.rn.f32 	%f2689, %f2485, %f2649, %f2617;
	fma.rn.f32 	%f2690, %f2485, %f2650, %f2618;
	fma.rn.f32 	%f2691, %f2489, %f2643, %f2619;
	fma.rn.f32 	%f2692, %f2489, %f2644, %f2620;
	fma.rn.f32 	%f2693, %f2489, %f2645, %f2621;
	fma.rn.f32 	%f2694, %f2489, %f2646, %f2622;
	fma.rn.f32 	%f2695, %f2489, %f2647, %f2623;
	fma.rn.f32 	%f2696, %f2489, %f2648, %f2624;
	fma.rn.f32 	%f2697, %f2489, %f2649, %f2625;
	fma.rn.f32 	%f2698, %f2489, %f2650, %f2626;
	fma.rn.f32 	%f2699, %f2493, %f2643, %f2627;
	fma.rn.f32 	%f2700, %f2493, %f2644, %f2628;
	fma.rn.f32 	%f2701, %f2493, %f2645, %f2629;
	fma.rn.f32 	%f2702, %f2493, %f2646, %f2630;
	fma.rn.f32 	%f2703, %f2493, %f2647, %f2631;
	fma.rn.f32 	%f2704, %f2493, %f2648, %f2632;
	fma.rn.f32 	%f2705, %f2493, %f2649, %f2633;
	fma.rn.f32 	%f2706, %f2493, %f2650, %f2634;
	fma.rn.f32 	%f2707, %f2497, %f2643, %f2635;
	fma.rn.f32 	%f2708, %f2497, %f2644, %f2636;
	fma.rn.f32 	%f2709, %f2497, %f2645, %f2637;
	fma.rn.f32 	%f2710, %f2497, %f2646, %f2638;
	fma.rn.f32 	%f2711, %f2497, %f2647, %f2639;
	fma.rn.f32 	%f2712, %f2497, %f2648, %f2640;
	fma.rn.f32 	%f2713, %f2497, %f2649, %f2641;
	fma.rn.f32 	%f2714, %f2497, %f2650, %f2642;
	ld.shared.v4.f32 	{%f2715, %f2716, %f2717, %f2718}, [%r179+15872];
	ld.shared.v4.f32 	{%f2719, %f2720, %f2721, %f2722}, [%r179+16000];
	fma.rn.f32 	%f2850, %f2470, %f2715, %f2651;
	fma.rn.f32 	%f2849, %f2470, %f2716, %f2652;
	fma.rn.f32 	%f2848, %f2470, %f2717, %f2653;
	fma.rn.f32 	%f2847, %f2470, %f2718, %f2654;
	fma.rn.f32 	%f2846, %f2470, %f2719, %f2655;
	fma.rn.f32 	%f2845, %f2470, %f2720, %f2656;
	fma.rn.f32 	%f2844, %f2470, %f2721, %f2657;
	fma.rn.f32 	%f2843, %f2470, %f2722, %f2658;
	fma.rn.f32 	%f2842, %f2474, %f2715, %f2659;
	fma.rn.f32 	%f2841, %f2474, %f2716, %f2660;
	fma.rn.f32 	%f2840, %f2474, %f2717, %f2661;
	fma.rn.f32 	%f2839, %f2474, %f2718, %f2662;
	fma.rn.f32 	%f2838, %f2474, %f2719, %f2663;
	fma.rn.f32 	%f2837, %f2474, %f2720, %f2664;
	fma.rn.f32 	%f2836, %f2474, %f2721, %f2665;
	fma.rn.f32 	%f2835, %f2474, %f2722, %f2666;
	fma.rn.f32 	%f2834, %f2478, %f2715, %f2667;
	fma.rn.f32 	%f2833, %f2478, %f2716, %f2668;
	fma.rn.f32 	%f2832, %f2478, %f2717, %f2669;
	fma.rn.f32 	%f2831, %f2478, %f2718, %f2670;
	fma.rn.f32 	%f2830, %f2478, %f2719, %f2671;
	fma.rn.f32 	%f2829, %f2478, %f2720, %f2672;
	fma.rn.f32 	%f2828, %f2478, %f2721, %f2673;
	fma.rn.f32 	%f2827, %f2478, %f2722, %f2674;
	fma.rn.f32 	%f2826, %f2482, %f2715, %f2675;
	fma.rn.f32 	%f2825, %f2482, %f2716, %f2676;
	fma.rn.f32 	%f2824, %f2482, %f2717, %f2677;
	fma.rn.f32 	%f2823, %f2482, %f2718, %f2678;
	fma.rn.f32 	%f2822, %f2482, %f2719, %f2679;
	fma.rn.f32 	%f2821, %f2482, %f2720, %f2680;
	fma.rn.f32 	%f2820, %f2482, %f2721, %f2681;
	fma.rn.f32 	%f2819, %f2482, %f2722, %f2682;
	fma.rn.f32 	%f2818, %f2486, %f2715, %f2683;
	fma.rn.f32 	%f2817, %f2486, %f2716, %f2684;
	fma.rn.f32 	%f2816, %f2486, %f2717, %f2685;
	fma.rn.f32 	%f2815, %f2486, %f2718, %f2686;
	fma.rn.f32 	%f2814, %f2486, %f2719, %f2687;
	fma.rn.f32 	%f2813, %f2486, %f2720, %f2688;
	fma.rn.f32 	%f2812, %f2486, %f2721, %f2689;
	fma.rn.f32 	%f2811, %f2486, %f2722, %f2690;
	fma.rn.f32 	%f2810, %f2490, %f2715, %f2691;
	fma.rn.f32 	%f2809, %f2490, %f2716, %f2692;
	fma.rn.f32 	%f2808, %f2490, %f2717, %f2693;
	fma.rn.f32 	%f2807, %f2490, %f2718, %f2694;
	fma.rn.f32 	%f2806, %f2490, %f2719, %f2695;
	fma.rn.f32 	%f2805, %f2490, %f2720, %f2696;
	fma.rn.f32 	%f2804, %f2490, %f2721, %f2697;
	fma.rn.f32 	%f2803, %f2490, %f2722, %f2698;
	fma.rn.f32 	%f2802, %f2494, %f2715, %f2699;
	fma.rn.f32 	%f2801, %f2494, %f2716, %f2700;
	fma.rn.f32 	%f2800, %f2494, %f2717, %f2701;
	fma.rn.f32 	%f2799, %f2494, %f2718, %f2702;
	fma.rn.f32 	%f2798, %f2494, %f2719, %f2703;
	fma.rn.f32 	%f2797, %f2494, %f2720, %f2704;
	fma.rn.f32 	%f2796, %f2494, %f2721, %f2705;
	fma.rn.f32 	%f2795, %f2494, %f2722, %f2706;
	fma.rn.f32 	%f2794, %f2498, %f2715, %f2707;
	fma.rn.f32 	%f2793, %f2498, %f2716, %f2708;
	fma.rn.f32 	%f2792, %f2498, %f2717, %f2709;
	fma.rn.f32 	%f2791, %f2498, %f2718, %f2710;
	fma.rn.f32 	%f2790, %f2498, %f2719, %f2711;
	fma.rn.f32 	%f2789, %f2498, %f2720, %f2712;
	fma.rn.f32 	%f2788, %f2498, %f2721, %f2713;
	fma.rn.f32 	%f2787, %f2498, %f2722, %f2714;
	bar.sync 	0;
	add.s32 	%r244, %r244, 1;
	setp.eq.s32 	%p2, %r244, 0;
	shl.b32 	%r180, %r210, 5;
	add.s32 	%r243, %r243, %r180;
	add.s32 	%r242, %r242, %r180;
	add.s32 	%r241, %r241, %r180;
	add.s32 	%r240, %r240, %r180;
	add.s32 	%r239, %r239, %r180;
	add.s32 	%r238, %r238, %r180;
	add.s32 	%r237, %r237, %r180;
	add.s32 	%r236, %r236, %r180;
	add.s32 	%r235, %r235, %r180;
	add.s32 	%r234, %r234, %r180;
	add.s32 	%r233, %r233, %r180;
	add.s32 	%r232, %r232, %r180;
	add.s32 	%r231, %r231, %r180;
	add.s32 	%r230, %r230, %r180;
	add.s32 	%r229, %r229, %r180;
	add.s32 	%r228, %r228, %r180;
	add.s32 	%r227, %r227, 32;
	add.s32 	%r226, %r226, 32;
	add.s32 	%r225, %r225, 32;
	add.s32 	%r224, %r224, 32;
	add.s32 	%r223, %r223, 32;
	add.s32 	%r222, %r222, 32;
	add.s32 	%r221, %r221, 32;
	add.s32 	%r220, %r220, 32;
	add.s32 	%r219, %r219, 32;
	add.s32 	%r218, %r218, 32;
	add.s32 	%r217, %r217, 32;
	add.s32 	%r216, %r216, 32;
	add.s32 	%r215, %r215, 32;
	add.s32 	%r214, %r214, 32;
	add.s32 	%r213, %r213, 32;
	add.s32 	%r212, %r212, 32;
	@%p2 bra 	$L__BB0_3;
	bra.uni 	$L__BB0_2;
$L__BB0_3:
	ld.param.u32 	%r211, [_Z4mm_6PfS_S_i_param_3];
	ld.param.u64 	%rd89, [_Z4mm_6PfS_S_i_param_2];
	cvta.to.global.u64 	%rd70, %rd89;
	mov.u32 	%r181, %tid.x;
	shr.u32 	%r182, %r181, 1;
	and.b32  	%r183, %r182, 480;
	mov.u32 	%r184, %ctaid.y;
	shl.b32 	%r185, %r184, 7;
	add.s32 	%r186, %r183, %r185;
	shr.u32 	%r187, %r181, 3;
	and.b32  	%r188, %r187, 3;
	or.b32  	%r189, %r186, %r188;
	shl.b32 	%r190, %r181, 1;
	and.b32  	%r191, %r190, 64;
	mov.u32 	%r192, %ctaid.x;
	shl.b32 	%r193, %r192, 7;
	or.b32  	%r194, %r191, %r193;
	shl.b32 	%r195, %r181, 2;
	and.b32  	%r196, %r195, 28;
	or.b32  	%r197, %r194, %r196;
	mad.lo.s32 	%r198, %r189, %r211, %r197;
	mul.wide.s32 	%rd71, %r198, 4;
	add.s64 	%rd72, %rd70, %rd71;
	st.global.f32 	[%rd72], %f2850;
	st.global.f32 	[%rd72+128], %f2846;
	st.global.f32 	[%rd72+4], %f2849;
	st.global.f32 	[%rd72+132], %f2845;
	st.global.f32 	[%rd72+8], %f2848;
	st.global.f32 	[%rd72+136], %f2844;
	st.global.f32 	[%rd72+12], %f2847;
	st.global.f32 	[%rd72+140], %f2843;
	shl.b32 	%r199, %r211, 2;
	add.s32 	%r200, %r198, %r199;
	mul.wide.s32 	%rd73, %r200, 4;
	add.s64 	%rd74, %rd70, %rd73;
	st.global.f32 	[%rd74], %f2842;
	st.global.f32 	[%rd74+128], %f2838;
	st.global.f32 	[%rd74+4], %f2841;
	st.global.f32 	[%rd74+132], %f2837;
	st.global.f32 	[%rd74+8], %f2840;
	st.global.f32 	[%rd74+136], %f2836;
	st.global.f32 	[%rd74+12], %f2839;
	st.global.f32 	[%rd74+140], %f2835;
	shl.b32 	%r201, %r211, 3;
	add.s32 	%r202, %r198, %r201;
	mul.wide.s32 	%rd75, %r202, 4;
	add.s64 	%rd76, %rd70, %rd75;
	st.global.f32 	[%rd76], %f2834;
	st.global.f32 	[%rd76+128], %f2830;
	st.global.f32 	[%rd76+4], %f2833;
	st.global.f32 	[%rd76+132], %f2829;
	st.global.f32 	[%rd76+8], %f2832;
	st.global.f32 	[%rd76+136], %f2828;
	st.global.f32 	[%rd76+12], %f2831;
	st.global.f32 	[%rd76+140], %f2827;
	add.s32 	%r203, %r202, %r199;
	mul.wide.s32 	%rd77, %r203, 4;
	add.s64 	%rd78, %rd70, %rd77;
	st.global.f32 	[%rd78], %f2826;
	st.global.f32 	[%rd78+128], %f2822;
	st.global.f32 	[%rd78+4], %f2825;
	st.global.f32 	[%rd78+132], %f2821;
	st.global.f32 	[%rd78+8], %f2824;
	st.global.f32 	[%rd78+136], %f2820;
	st.global.f32 	[%rd78+12], %f2823;
	st.global.f32 	[%rd78+140], %f2819;
	shl.b32 	%r204, %r211, 4;
	add.s32 	%r205, %r198, %r204;
	mul.wide.s32 	%rd79, %r205, 4;
	add.s64 	%rd80, %rd70, %rd79;
	st.global.f32 	[%rd80], %f2818;
	st.global.f32 	[%rd80+128], %f2814;
	st.global.f32 	[%rd80+4], %f2817;
	st.global.f32 	[%rd80+132], %f2813;
	st.global.f32 	[%rd80+8], %f2816;
	st.global.f32 	[%rd80+136], %f2812;
	st.global.f32 	[%rd80+12], %f2815;
	st.global.f32 	[%rd80+140], %f2811;
	add.s32 	%r206, %r205, %r199;
	mul.wide.s32 	%rd81, %r206, 4;
	add.s64 	%rd82, %rd70, %rd81;
	st.global.f32 	[%rd82], %f2810;
	st.global.f32 	[%rd82+128], %f2806;
	st.global.f32 	[%rd82+4], %f2809;
	st.global.f32 	[%rd82+132], %f2805;
	st.global.f32 	[%rd82+8], %f2808;
	st.global.f32 	[%rd82+136], %f2804;
	st.global.f32 	[%rd82+12], %f2807;
	st.global.f32 	[%rd82+140], %f2803;
	add.s32 	%r207, %r205, %r201;
	mul.wide.s32 	%rd83, %r207, 4;
	add.s64 	%rd84, %rd70, %rd83;
	st.global.f32 	[%rd84], %f2802;
	st.global.f32 	[%rd84+128], %f2798;
	st.global.f32 	[%rd84+4], %f2801;
	st.global.f32 	[%rd84+132], %f2797;
	st.global.f32 	[%rd84+8], %f2800;
	st.global.f32 	[%rd84+136], %f2796;
	st.global.f32 	[%rd84+12], %f2799;
	st.global.f32 	[%rd84+140], %f2795;
	add.s32 	%r208, %r207, %r199;
	mul.wide.s32 	%rd85, %r208, 4;
	add.s64 	%rd86, %rd70, %rd85;
	st.global.f32 	[%rd86], %f2794;
	st.global.f32 	[%rd86+128], %f2790;
	st.global.f32 	[%rd86+4], %f2793;
	st.global.f32 	[%rd86+132], %f2789;
	st.global.f32 	[%rd86+8], %f2792;
	st.global.f32 	[%rd86+136], %f2788;
	st.global.f32 	[%rd86+12], %f2791;
	st.global.f32 	[%rd86+140], %f2787;
	ret;

}


// ===== COMPILED SASS (sm_100) =====

	.target	sm_100

	.elftype	@"ET_EXEC"


//--------------------- .note.nv.tkinfo           --------------------------
	.section	.note.nv.tkinfo,"",@"SHT_NOTE"
	.sectionflags	@"SHF_NOTE_NV_TKINFO"
	.tkinfo
        /*0018*/ 	.word	0x00000002
        /*0030*/ 	.string	""
        /*0030*/ 	.string	"ptxas"
        /*0030*/ 	.string	"Cuda compilation tools, release 13.0, V13.0.88"
        /*0030*/ 	.string	"Build cuda_13.0.r13.0/compiler.36424714_0"
        /*0030*/ 	.string	"-arch sm_100 -m 64 "



//--------------------- .note.nv.cuinfo           --------------------------
	.section	.note.nv.cuinfo,"",@"SHT_NOTE"
	.sectionflags	@"SHF_NOTE_NV_CUINFO"
        /*0018*/ 	.short	0x0002
        /*001a*/ 	.short	0x0064
        /*001c*/ 	.short	0x0082
	.zero		2


//--------------------- .nv.info                  --------------------------
	.section	.nv.info,"",@"SHT_CUDA_INFO"
	.align	4


	//----- nvinfo : EIATTR_REGCOUNT
	.align		4
        /*0000*/ 	.byte	0x04, 0x2f
        /*0002*/ 	.short	(.L_1 - .L_0)
	.align		4
.L_0:
        /*0004*/ 	.word	index@(_Z4mm_6PfS_S_i)
        /*0008*/ 	.word	0x000000a8


	//----- nvinfo : EIATTR_FRAME_SIZE
	.align		4
.L_1:
        /*000c*/ 	.byte	0x04, 0x11
        /*000e*/ 	.short	(.L_3 - .L_2)
	.align		4
.L_2:
        /*0010*/ 	.word	index@(_Z4mm_6PfS_S_i)
        /*0014*/ 	.word	0x00000000


	//----- nvinfo : EIATTR_MIN_STACK_SIZE
	.align		4
.L_3:
        /*0018*/ 	.byte	0x04, 0x12
        /*001a*/ 	.short	(.L_5 - .L_4)
	.align		4
.L_4:
        /*001c*/ 	.word	index@(_Z4mm_6PfS_S_i)
        /*0020*/ 	.word	0x00000000
.L_5:


//--------------------- .nv.compat                --------------------------
	.section	.nv.compat,"",@"SHT_CUDA_COMPAT_INFO"
	.align	4
        /*0000*/ 	.byte	0x02, 0x09, 0x00, 0x00, 0x02, 0x02, 0x01, 0x00, 0x02, 0x05, 0x05, 0x00, 0x03, 0x07, 0x01, 0x01
        /*0010*/ 	.byte	0x02, 0x03, 0x00, 0x00, 0x02, 0x06, 0x01, 0x00, 0x04, 0x0b, 0x08, 0x00, 0x09, 0x00, 0x00, 0x00
        /*0020*/ 	.byte	0x00, 0x00, 0x00, 0x00


//--------------------- .nv.info._Z4mm_6PfS_S_i   --------------------------
	.section	.nv.info._Z4mm_6PfS_S_i,"",@"SHT_CUDA_INFO"
	.sectionflags	@""
	.align	4


	//----- nvinfo : EIATTR_CUDA_API_VERSION
	.align		4
        /*0000*/ 	.byte	0x04, 0x37
        /*0002*/ 	.short	(.L_7 - .L_6)
.L_6:
        /*0004*/ 	.word	0x00000082


	//----- nvinfo : EIATTR_KPARAM_INFO
	.align		4
.L_7:
        /*0008*/ 	.byte	0x04, 0x17
        /*000a*/ 	.short	(.L_9 - .L_8)
.L_8:
        /*000c*/ 	.word	0x00000000
        /*0010*/ 	.short	0x0003
        /*0012*/ 	.short	0x0018
        /*0014*/ 	.byte	0x00, 0xf0, 0x11, 0x00


	//----- nvinfo : EIATTR_KPARAM_INFO
	.align		4
.L_9:
        /*0018*/ 	.byte	0x04, 0x17
        /*001a*/ 	.short	(.L_11 - .L_10)
.L_10:
        /*001c*/ 	.word	0x00000000
        /*0020*/ 	.short	0x0002
        /*0022*/ 	.short	0x0010
        /*0024*/ 	.byte	0x00, 0xf5, 0x21, 0x00


	//----- nvinfo : EIATTR_KPARAM_INFO
	.align		4
.L_11:
        /*0028*/ 	.byte	0x04, 0x17
        /*002a*/ 	.short	(.L_13 - .L_12)
.L_12:
        /*002c*/ 	.word	0x00000000
        /*0030*/ 	.short	0x0001
        /*0032*/ 	.short	0x0008
        /*0034*/ 	.byte	0x00, 0xf5, 0x21, 0x00


	//----- nvinfo : EIATTR_KPARAM_INFO
	.align		4
.L_13:
        /*0038*/ 	.byte	0x04, 0x17
        /*003a*/ 	.short	(.L_15 - .L_14)
.L_14:
        /*003c*/ 	.word	0x00000000
        /*0040*/ 	.short	0x0000
        /*0042*/ 	.short	0x0000
        /*0044*/ 	.byte	0x00, 0xf5, 0x21, 0x00


	//----- nvinfo : EIATTR_SPARSE_MMA_MASK
	.align		4
.L_15:
        /*0048*/ 	.byte	0x03, 0x50
        /*004a*/ 	.short	0x0000


	//----- nvinfo : EIATTR_MAXREG_COUNT
	.align		4
        /*004c*/ 	.byte	0x03, 0x1b
        /*004e*/ 	.short	0x00ff


	//----- nvinfo : EIATTR_NUM_BARRIERS
	.align		4
        /*0050*/ 	.byte	0x02, 0x4c
        /*0052*/ 	.byte	0x01
	.zero		1


	//----- nvinfo : EIATTR_MERCURY_ISA_VERSION
	.align		4
        /*0054*/ 	.byte	0x03, 0x5f
        /*0056*/ 	.short	0x0101


	//----- nvinfo : EIATTR_VRC_CTA_INIT_COUNT
	.align		4
        /*0058*/ 	.byte	0x02, 0x4a
	.zero		1
	.zero		1


	//----- nvinfo : EIATTR_EXIT_INSTR_OFFSETS
	.align		4
        /*005c*/ 	.byte	0x04, 0x1c
        /*005e*/ 	.short	(.L_17 - .L_16)


	//   ....[0]....
.L_16:
        /*0060*/ 	.word	0x0000a020


	//----- nvinfo : EIATTR_CBANK_PARAM_SIZE
	.align		4
.L_17:
        /*0064*/ 	.byte	0x03, 0x19
        /*0066*/ 	.short	0x001c


	//----- nvinfo : EIATTR_PARAM_CBANK
	.align		4
        /*0068*/ 	.byte	0x04, 0x0a
        /*006a*/ 	.short	(.L_19 - .L_18)
	.align		4
.L_18:
        /*006c*/ 	.word	index@(.nv.constant0._Z4mm_6PfS_S_i)
        /*0070*/ 	.short	0x0380
        /*0072*/ 	.short	0x001c


	//----- nvinfo : EIATTR_SW_WAR
	.align		4
.L_19:
        /*0074*/ 	.byte	0x04, 0x36
        /*0076*/ 	.short	(.L_21 - .L_20)
.L_20:
        /*0078*/ 	.word	0x00000008
.L_21:


//--------------------- .nv.callgraph             --------------------------
	.section	.nv.callgraph,"",@"SHT_CUDA_CALLGRAPH"
	.align	4
	.sectionentsize	8
	.align		4
        /*0000*/ 	.word	0x00000000
	.align		4
        /*0004*/ 	.word	0xffffffff
	.align		4
        /*0008*/ 	.word	0x00000000
	.align		4
        /*000c*/ 	.word	0xfffffffe
	.align		4
        /*0010*/ 	.word	0x00000000
	.align		4
        /*0014*/ 	.word	0xfffffffd
	.align		4
        /*0018*/ 	.word	0x00000000
	.align		4
        /*001c*/ 	.word	0xfffffffc


//--------------------- .text._Z4mm_6PfS_S_i      --------------------------
	.section	.text._Z4mm_6PfS_S_i,"ax",@progbits
	.align	128
        .global         _Z4mm_6PfS_S_i
        .type           _Z4mm_6PfS_S_i,@function
        .size           _Z4mm_6PfS_S_i,(.L_x_3 - _Z4mm_6PfS_S_i)
        .other          _Z4mm_6PfS_S_i,@"STO_CUDA_ENTRY STV_DEFAULT"
_Z4mm_6PfS_S_i:
.text._Z4mm_6PfS_S_i:
[----:B------:R-:W-:Y:S01]  /*0000*/  LDC R1, c[0x0][0x37c] ;  /* 0x0000df00ff017b82 */ /* 0x000fe20000000800 */
[----:B------:R-:W0:Y:S01]  /*0010*/  LDCU UR4, c[0x0][0x398] ;  /* 0x00007300ff0477ac */ /* 0x000e220008000800 */
[----:B------:R-:W1:Y:S06]  /*0020*/  S2R R0, SR_TID.X ;  /* 0x0000000000007919 */ /* 0x000e6c0000002100 */
[----:B------:R-:W2:Y:S01]  /*0030*/  LDC.64 R88, c[0x0][0x390] ;  /* 0x0000e400ff587b82 */ /* 0x000ea20000000a00 */
[----:B------:R-:W-:Y:S01]  /*0040*/  HFMA2 R162, -RZ, RZ, 0, 0 ;  /* 0x00000000ffa27431 */ /* 0x000fe200000001ff */
[----:B------:R-:W3:Y:S01]  /*0050*/  LDCU.64 UR6, c[0x0][0x358] ;  /* 0x00006b00ff0677ac */ /* 0x000ee20008000a00 */
[----:B------:R-:W4:Y:S01]  /*0060*/  S2R R3, SR_CTAID.Y ;  /* 0x0000000000037919 */ /* 0x000f220000002600 */
[----:B------:R-:W-:Y:S01]  /*0070*/  HFMA2 R109, -RZ, RZ, 0, 0 ;  /* 0x00000000ff6d7431 */ /* 0x000fe200000001ff */
[----:B------:R-:W-:Y:S01]  /*0080*/  CS2R R102, SRZ ;  /* 0x0000000000667805 */ /* 0x000fe2000001ff00 */
[----:B------:R-:W-:Y:S01]  /*0090*/  HFMA2 R62, -RZ, RZ, 0, 0 ;  /* 0x00000000ff3e7431 */ /* 0x000fe200000001ff */
[----:B------:R-:W1:Y:S01]  /*00a0*/  S2R R4, SR_CTAID.X ;  /* 0x0000000000047919 */ /* 0x000e620000002500 */
[----:B------:R-:W-:Y:S01]  /*00b0*/  HFMA2 R123, -RZ, RZ, 0, 0 ;  /* 0x00000000ff7b7431 */ /* 0x000fe200000001ff */
[----:B------:R-:W-:Y:S01]  /*00c0*/  CS2R R104, SRZ ;  /* 0x0000000000687805 */ /* 0x000fe2000001ff00 */
[----:B------:R-:W-:Y:S01]  /*00d0*/  HFMA2 R143, -RZ, RZ, 0, 0 ;  /* 0x00000000ff8f7431 */ /* 0x000fe200000001ff */
[----:B------:R-:W-:Y:S01]  /*00e0*/  CS2R R94, SRZ ;  /* 0x00000000005e7805 */ /* 0x000fe2000001ff00 */
[----:B------:R-:W-:Y:S01]  /*00f0*/  HFMA2 R139, -RZ, RZ, 0, 0 ;  /* 0x00000000ff8b7431 */ /* 0x000fe200000001ff */
[----:B------:R-:W-:Y:S01]  /*0100*/  CS2R R148, SRZ ;  /* 0x0000000000947805 */ /* 0x000fe2000001ff00 */
[----:B------:R-:W-:Y:S01]  /*0110*/  HFMA2 R154, -RZ, RZ, 0, 0 ;  /* 0x00000000ff9a7431 */ /* 0x000fe200000001ff */
[----:B------:R-:W-:Y:S01]  /*0120*/  MOV R87, RZ ;  /* 0x000000ff00577202 */ /* 0x000fe20000000f00 */
[----:B------:R-:W-:Y:S01]  /*0130*/  HFMA2 R141, -RZ, RZ, 0, 0 ;  /* 0x00000000ff8d7431 */ /* 0x000fe200000001ff */
[----:B0-----:R-:W-:Y:S01]  /*0140*/  MOV R32, UR4 ;  /* 0x0000000400207c02 */ /* 0x001fe20008000f00 */
[----:B------:R-:W-:Y:S01]  /*0150*/  HFMA2 R152, -RZ, RZ, 0, 0 ;  /* 0x00000000ff987431 */ /* 0x000fe200000001ff */
[----:B------:R-:W-:Y:S01]  /*0160*/  CS2R R60, SRZ ;  /* 0x00000000003c7805 */ /* 0x000fe2000001ff00 */
[----:B------:R-:W-:Y:S01]  /*0170*/  HFMA2 R147, -RZ, RZ, 0, 0 ;  /* 0x00000000ff937431 */ /* 0x000fe200000001ff */
[----:B------:R-:W-:Y:S01]  /*0180*/  ISETP.GE.AND P0, PT, R32, 0x20, PT ;  /* 0x000000202000780c */ /* 0x000fe20003f06270 */
[----:B------:R-:W-:Y:S01]  /*0190*/  HFMA2 R150, -RZ, RZ, 0, 0 ;  /* 0x00000000ff967431 */ /* 0x000fe200000001ff */
[----:B------:R-:W-:-:S02]  /*01a0*/  CS2R R118, SRZ ;  /* 0x0000000000767805 */ /* 0x000fc4000001ff00 */
[----:B------:R-:W-:Y:S02]  /*01b0*/  CS2R R110, SRZ ;  /* 0x00000000006e7805 */ /* 0x000fe4000001ff00 */
[----:B------:R-:W-:Y:S02]  /*01c0*/  CS2R R112, SRZ ;  /* 0x0000000000707805 */ /* 0x000fe4000001ff00 */
[----:B------:R-:W-:Y:S02]  /*01d0*/  MOV R158, RZ ;  /* 0x000000ff009e7202 */ /* 0x000fe40000000f00 */
[----:B------:R-:W-:Y:S02]  /*01e0*/  CS2R R92, SRZ ;  /* 0x00000000005c7805 */ /* 0x000fe4000001ff00 */
[----:B------:R-:W-:Y:S02]  /*01f0*/  CS2R R90, SRZ ;  /* 0x00000000005a7805 */ /* 0x000fe4000001ff00 */
[----:B------:R-:W-:-:S02]  /*0200*/  CS2R R126, SRZ ;  /* 0x00000000007e7805 */ /* 0x000fc4000001ff00 */
[----:B------:R-:W-:Y:S02]  /*0210*/  MOV R117, RZ ;  /* 0x000000ff00757202 */ /* 0x000fe40000000f00 */
[----:B------:R-:W-:Y:S02]  /*0220*/  CS2R R136, SRZ ;  /* 0x0000000000887805 */ /* 0x000fe4000001ff00 */
[----:B------:R-:W-:Y:S02]  /*0230*/  CS2R R106, SRZ ;  /* 0x00000000006a7805 */ /* 0x000fe4000001ff00 */
[----:B------:R-:W-:Y:S02]  /*0240*/  CS2R R98, SRZ ;  /* 0x0000000000627805 */ /* 0x000fe4000001ff00 */
[----:B------:R-:W-:Y:S02]  /*0250*/  CS2R R134, SRZ ;  /* 0x0000000000867805 */ /* 0x000fe4000001ff00 */
[----:B------:R-:W-:-:S02]  /*0260*/  CS2R R124, SRZ ;  /* 0x00000000007c7805 */ /* 0x000fc4000001ff00 */
[----:B------:R-:W-:Y:S02]  /*0270*/  CS2R R120, SRZ ;  /* 0x0000000000787805 */ /* 0x000fe4000001ff00 */
[----:B------:R-:W-:Y:S02]  /*0280*/  MOV R115, RZ ;  /* 0x000000ff00737202 */ /* 0x000fe40000000f00 */
[----:B------:R-:W-:Y:S02]  /*0290*/  CS2R R132, SRZ ;  /* 0x0000000000847805 */ /* 0x000fe4000001ff00 */
[----:B------:R-:W-:Y:S02]  /*02a0*/  CS2R R130, SRZ ;  /* 0x0000000000827805 */ /* 0x000fe4000001ff00 */
[----:B------:R-:W-:Y:S02]  /*02b0*/  MOV R156, RZ ;  /* 0x000000ff009c7202 */ /* 0x000fe40000000f00 */
[----:B------:R-:W-:-:S02]  /*02c0*/  CS2R R128, SRZ ;  /* 0x0000000000807805 */ /* 0x000fc4000001ff00 */
[----:B------:R-:W-:Y:S02]  /*02d0*/  MOV R39, RZ ;  /* 0x000000ff00277202 */ /* 0x000fe40000000f00 */
[----:B------:R-:W-:Y:S02]  /*02e0*/  CS2R R36, SRZ ;  /* 0x0000000000247805 */ /* 0x000fe4000001ff00 */
[----:B------:R-:W-:Y:S02]  /*02f0*/  MOV R145, RZ ;  /* 0x000000ff00917202 */ /* 0x000fe40000000f00 */
[----:B------:R-:W-:Y:S02]  /*0300*/  MOV R97, RZ ;  /* 0x000000ff00617202 */ /* 0x000fe40000000f00 */
[----:B------:R-:W-:Y:S02]  /*0310*/  MOV R41, RZ ;  /* 0x000000ff00297202 */ /* 0x000fe40000000f00 */
[----:B------:R-:W-:-:S02]  /*0320*/  MOV R101, RZ ;  /* 0x000000ff00657202 */ /* 0x000fc40000000f00 */
[----:B------:R-:W-:Y:S01]  /*0330*/  MOV R49, RZ ;  /* 0x000000ff00317202 */ /* 0x000fe20000000f00 */
[----:B-1234-:R-:W-:Y:S06]  /*0340*/  @!P0 BRA `(.L_x_0) ;  /* 0x0000009400c48947 */ /* 0x01efec0003800000 */
[----:B------:R-:W0:Y:S01]  /*0350*/  S2R R5, SR_CTAID.Y ;  /* 0x0000000000057919 */ /* 0x000e220000002600 */
[----:B------:R-:W1:Y:S01]  /*0360*/  S2UR UR4, SR_CTAID.X ;  /* 0x00000000000479c3 */ /* 0x000e620000002500 */
[----:B------:R-:W-:Y:S02]  /*0370*/  SHF.R.U32.HI R2, RZ, 0x5, R0 ;  /* 0x00000005ff027819 */ /* 0x000fe40000011600 */
[----:B------:R-:W-:Y:S02]  /*0380*/  SHF.R.S32.HI R7, RZ, 0x1f, R32 ;  /* 0x0000001fff077819 */ /* 0x000fe40000011420 */
[----:B------:R-:W-:Y:S02]  /*0390*/  LOP3.LUT R21, R0, 0x1f, RZ, 0xc0, !PT ;  /* 0x0000001f00157812 */ /* 0x000fe400078ec0ff */
[----:B------:R-:W-:Y:S02]  /*03a0*/  LEA.HI R20, R7, R32, RZ, 0x5 ;  /* 0x0000002007147211 */ /* 0x000fe400078f28ff */
[----:B------:R-:W-:-:S02]  /*03b0*/  MOV R103, RZ ;  /* 0x000000ff00677202 */ /* 0x000fc40000000f00 */
[----:B------:R-:W-:-:S04]  /*03c0*/  SHF.R.S32.HI R84, RZ, 0x5, R20 ;  /* 0x00000005ff547819 */ /* 0x000fc80000011414 */
[----:B------:R-:W-:Y:S01]  /*03d0*/  IADD3 R84, PT, PT, -R84, RZ, RZ ;  /* 0x000000ff54547210 */ /* 0x000fe20007ffe1ff */
[----:B-1----:R-:W-:Y:S01]  /*03e0*/  USHF.L.U32 UR4, UR4, 0x7, URZ ;  /* 0x0000000704047899 */ /* 0x002fe200080006ff */
[----:B0-----:R-:W-:Y:S02]  /*03f0*/  LEA R2, R5, R2, 0x7 ;  /* 0x0000000205027211 */ /* 0x001fe400078e38ff */
[----:B------:R-:W-:Y:S02]  /*0400*/  SHF.R.U32.HI R5, RZ, 0x7, R0 ;  /* 0x00000007ff057819 */ /* 0x000fe40000011600 */
[----:B------:R-:W-:Y:S02]  /*0410*/  IADD3 R6, PT, PT, R2, 0x48, RZ ;  /* 0x0000004802067810 */ /* 0x000fe40007ffe0ff */
[C---:B------:R-:W-:Y:S01]  /*0420*/  LOP3.LUT R7, R5.reuse, 0x10, RZ, 0xfc, !PT ;  /* 0x0000001005077812 */ /* 0x040fe200078efcff */
[C---:B------:R-:W-:Y:S01]  /*0430*/  IMAD R57, R5.reuse, R32, UR4 ;  /* 0x0000000405397e24 */ /* 0x040fe2000f8e0220 */
[----:B------:R-:W-:-:S02]  /*0440*/  IADD3 R9, PT, PT, R5, 0x12, RZ ;  /* 0x0000001205097810 */ /* 0x000fc40007ffe0ff */
[----:B------:R-:W-:Y:S01]  /*0450*/  IADD3 R11, PT, PT, R5, 0x14, RZ ;  /* 0x00000014050b7810 */ /* 0x000fe20007ffe0ff */
[-C--:B------:R-:W-:Y:S01]  /*0460*/  IMAD R83, R7, R32.reuse, UR4 ;  /* 0x0000000407537e24 */ /* 0x080fe2000f8e0220 */
[----:B------:R-:W-:Y:S01]  /*0470*/  IADD3 R13, PT, PT, R5, 0x16, RZ ;  /* 0x00000016050d7810 */ /* 0x000fe20007ffe0ff */
[-C--:B------:R-:W-:Y:S01]  /*0480*/  IMAD R23, R9, R32.reuse, UR4 ;  /* 0x0000000409177e24 */ /* 0x080fe2000f8e0220 */
[----:B------:R-:W-:Y:S01]  /*0490*/  LOP3.LUT R15, R5, 0x18, RZ, 0xfc, !PT ;  /* 0x00000018050f7812 */ /* 0x000fe200078efcff */
[-C--:B------:R-:W-:Y:S01]  /*04a0*/  IMAD R81, R11, R32.reuse, UR4 ;  /* 0x000000040b517e24 */ /* 0x080fe2000f8e0220 */
[----:B------:R-:W-:Y:S01]  /*04b0*/  IADD3 R17, PT, PT, R5, 0x1a, RZ ;  /* 0x0000001a05117810 */ /* 0x000fe20007ffe0ff */
[-C--:B------:R-:W-:Y:S01]  /*04c0*/  IMAD R25, R13, R32.reuse, UR4 ;  /* 0x000000040d197e24 */ /* 0x080fe2000f8e0220 */
[----:B------:R-:W-:Y:S01]  /*04d0*/  IADD3 R19, PT, PT, R5, 0x1c, RZ ;  /* 0x0000001c05137810 */ /* 0x000fe20007ffe0ff */
[-C--:B------:R-:W-:Y:S01]  /*04e0*/  IMAD R31, R15, R32.reuse, UR4 ;  /* 0x000000040f1f7e24 */ /* 0x080fe2000f8e0220 */
[----:B------:R-:W-:Y:S01]  /*04f0*/  IADD3 R33, PT, PT, R5, 0x1e, RZ ;  /* 0x0000001e05217810 */ /* 0x000fe20007ffe0ff */
[-C--:B------:R-:W-:Y:S01]  /*0500*/  IMAD R27, R17, R32.reuse, UR4 ;  /* 0x00000004111b7e24 */ /* 0x080fe2000f8e0220 */
[----:B------:R-:W-:Y:S01]  /*0510*/  LOP3.LUT R35, R5, 0x8, RZ, 0xfc, !PT ;  /* 0x0000000805237812 */ /* 0x000fe200078efcff */
[-C--:B------:R-:W-:Y:S01]  /*0520*/  IMAD R29, R19, R32.reuse, UR4 ;  /* 0x00000004131d7e24 */ /* 0x080fe2000f8e0220 */
[C---:B------:R-:W-:Y:S01]  /*0530*/  IADD3 R43, PT, PT, R5.reuse, 0xa, RZ ;  /* 0x0000000a052b7810 */ /* 0x040fe20007ffe0ff */
[CC--:B------:R-:W-:Y:S01]  /*0540*/  IMAD R19, R2.reuse, R32.reuse, R21 ;  /* 0x0000002002137224 */ /* 0x0c0fe200078e0215 */
[----:B------:R-:W-:Y:S01]  /*0550*/  IADD3 R45, PT, PT, R5, 0xc, RZ ;  /* 0x0000000c052d7810 */ /* 0x000fe20007ffe0ff */
[-C--:B------:R-:W-:Y:S01]  /*0560*/  IMAD R33, R33, R32.reuse, UR4 ;  /* 0x0000000421217e24 */ /* 0x080fe2000f8e0220 */
        /* <DEDUP_REMOVED lines=8> */
[C---:B------:R-:W-:Y:S01]  /*05f0*/  IADD3 R5, PT, PT, R2.reuse, 0x40, RZ ;  /* 0x0000004002057810 */ /* 0x040fe20007ffe0ff */
[-C--:B------:R-:W-:Y:S01]  /*0600*/  IMAD R51, R51, R32.reuse, UR4 ;  /* 0x0000000433337e24 */ /* 0x080fe2000f8e0220 */
[C---:B------:R-:W-:Y:S01]  /*0610*/  IADD3 R7, PT, PT, R2.reuse, 0x50, RZ ;  /* 0x0000005002077810 */ /* 0x040fe20007ffe0ff */
[-C--:B------:R-:W-:Y:S01]  /*0620*/  IMAD R53, R53, R32.reuse, UR4 ;  /* 0x0000000435357e24 */ /* 0x080fe2000f8e0220 */
[C---:B------:R-:W-:Y:S01]  /*0630*/  IADD3 R8, PT, PT, R2.reuse, 0x58, RZ ;  /* 0x0000005802087810 */ /* 0x040fe20007ffe0ff */
[----:B------:R-:W-:Y:S01]  /*0640*/  IMAD R55, R55, R32, UR4 ;  /* 0x0000000437377e24 */ /* 0x000fe2000f8e0220 */
[----:B------:R-:W-:-:S02]  /*0650*/  IADD3 R9, PT, PT, R2, 0x60, RZ ;  /* 0x0000006002097810 */ /* 0x000fc40007ffe0ff */
[C---:B------:R-:W-:Y:S02]  /*0660*/  IADD3 R10, PT, PT, R2.reuse, 0x68, RZ ;  /* 0x00000068020a7810 */ /* 0x040fe40007ffe0ff */
[C---:B------:R-:W-:Y:S02]  /*0670*/  IADD3 R11, PT, PT, R2.reuse, 0x70, RZ ;  /* 0x00000070020b7810 */ /* 0x040fe40007ffe0ff */
[C---:B------:R-:W-:Y:S02]  /*0680*/  IADD3 R12, PT, PT, R2.reuse, 0x78, RZ ;  /* 0x00000078020c7810 */ /* 0x040fe40007ffe0ff */
[C---:B------:R-:W-:Y:S02]  /*0690*/  IADD3 R13, PT, PT, R2.reuse, 0x20, RZ ;  /* 0x00000020020d7810 */ /* 0x040fe40007ffe0ff */
[C---:B------:R-:W-:Y:S02]  /*06a0*/  IADD3 R14, PT, PT, R2.reuse, 0x28, RZ ;  /* 0x00000028020e7810 */ /* 0x040fe40007ffe0ff */
[----:B------:R-:W-:-:S02]  /*06b0*/  IADD3 R15, PT, PT, R2, 0x30, RZ ;  /* 0x00000030020f7810 */ /* 0x000fc40007ffe0ff */
[C---:B------:R-:W-:Y:S02]  /*06c0*/  IADD3 R16, PT, PT, R2.reuse, 0x38, RZ ;  /* 0x0000003802107810 */ /* 0x040fe40007ffe0ff */
[C---:B------:R-:W-:Y:S02]  /*06d0*/  IADD3 R17, PT, PT, R2.reuse, 0x10, RZ ;  /* 0x0000001002117810 */ /* 0x040fe40007ffe0ff */
[C---:B------:R-:W-:Y:S02]  /*06e0*/  IADD3 R18, PT, PT, R2.reuse, 0x18, RZ ;  /* 0x0000001802127810 */ /* 0x040fe40007ffe0ff */
[----:B------:R-:W-:Y:S01]  /*06f0*/  IADD3 R22, PT, PT, R2, 0x8, RZ ;  /* 0x0000000802167810 */ /* 0x000fe20007ffe0ff */
[-CC-:B------:R-:W-:Y:S01]  /*0700*/  IMAD R2, R5, R32.reuse, R21.reuse ;  /* 0x0000002005027224 */ /* 0x180fe200078e0215 */
[----:B------:R-:W-:Y:S01]  /*0710*/  LOP3.LUT R0, R0, 0x7f, RZ, 0xc0, !PT ;  /* 0x0000007f00007812 */ /* 0x000fe200078ec0ff */
[-CC-:B------:R-:W-:Y:S02]  /*0720*/  IMAD R5, R6, R32.reuse, R21.reuse ;  /* 0x0000002006057224 */ /* 0x180fe400078e0215 */
[-CC-:B------:R-:W-:Y:S01]  /*0730*/  IMAD R6, R7, R32.reuse, R21.reuse ;  /* 0x0000002007067224 */ /* 0x180fe200078e0215 */
[----:B------:R-:W-:Y:S01]  /*0740*/  IADD3 R82, PT, PT, R0, R23, RZ ;  /* 0x0000001700527210 */ /* 0x000fe20007ffe0ff */
[-CC-:B------:R-:W-:Y:S01]  /*0750*/  IMAD R7, R8, R32.reuse, R21.reuse ;  /* 0x0000002008077224 */ /* 0x180fe200078e0215 */
[C---:B------:R-:W-:Y:S01]  /*0760*/  IADD3 R80, PT, PT, R0.reuse, R25, RZ ;  /* 0x0000001900507210 */ /* 0x040fe20007ffe0ff */
        /* <DEDUP_REMOVED lines=19> */
[----:B------:R-:W-:Y:S01]  /*08a0*/  IADD3 R26, PT, PT, R0, R53, RZ ;  /* 0x00000035001a7210 */ /* 0x000fe20007ffe0ff */
[----:B------:R-:W-:Y:S01]  /*08b0*/  IMAD R18, R22, R32, R21 ;  /* 0x0000002016127224 */ /* 0x000fe200078e0215 */
[----:B------:R-:W-:-:S02]  /*08c0*/  IADD3 R21, PT, PT, R0, R35, RZ ;  /* 0x0000002300157210 */ /* 0x000fc40007ffe0ff */
[C---:B------:R-:W-:Y:S02]  /*08d0*/  IADD3 R22, PT, PT, R0.reuse, R43, RZ ;  /* 0x0000002b00167210 */ /* 0x040fe40007ffe0ff */
[C---:B------:R-:W-:Y:S02]  /*08e0*/  IADD3 R27, PT, PT, R0.reuse, R55, RZ ;  /* 0x00000037001b7210 */ /* 0x040fe40007ffe0ff */
[----:B------:R-:W-:-:S07]  /*08f0*/  IADD3 R28, PT, PT, R0, R57, RZ ;  /* 0x00000039001c7210 */ /* 0x000fce0007ffe0ff */
.L_x_1:
[----:B------:R-:W0:Y:S08]  /*0900*/  LDC.64 R34, c[0x0][0x380] ;  /* 0x0000e000ff227b82 */ /* 0x000e300000000a00 */
[----:B------:R-:W1:Y:S01]  /*0910*/  LDC.64 R32, c[0x0][0x388] ;  /* 0x0000e200ff207b82 */ /* 0x000e620000000a00 */
[----:B0-----:R-:W-:-:S04]  /*0920*/  IMAD.WIDE.U32 R52, R19, 0x4, R34 ;  /* 0x0000000413347825 */ /* 0x001fc800078e0022 */
[--C-:B------:R-:W-:Y:S01]  /*0930*/  IMAD.WIDE.U32 R46, R16, 0x4, R34.reuse ;  /* 0x00000004102e7825 */ /* 0x100fe200078e0022 */
[----:B------:R0:W2:Y:S03]  /*0940*/  LDG.E R63, desc[UR6][R52.64] ;  /* 0x00000006343f7981 */ /* 0x0000a6000c1e1900 */
[--C-:B------:R-:W-:Y:S01]  /*0950*/  IMAD.WIDE.U32 R44, R17, 0x4, R34.reuse ;  /* 0x00000004112c7825 */ /* 0x100fe200078e0022 */
[----:B------:R3:W4:Y:S03]  /*0960*/  LDG.E R38, desc[UR6][R46.64] ;  /* 0x000000062e267981 */ /* 0x000726000c1e1900 */
[--C-:B------:R-:W-:Y:S01]  /*0970*/  IMAD.WIDE.U32 R42, R12, 0x4, R34.reuse ;  /* 0x000000040c2a7825 */ /* 0x100fe200078e0022 */
[----:B------:R5:W4:Y:S03]  /*0980*/  LDG.E R40, desc[UR6][R44.64] ;  /* 0x000000062c287981 */ /* 0x000b26000c1e1900 */
[--C-:B------:R-:W-:Y:S01]  /*0990*/  IMAD.WIDE.U32 R64, R13, 0x4, R34.reuse ;  /* 0x000000040d407825 */ /* 0x100fe200078e0022 */
[----:B------:R1:W4:Y:S03]  /*09a0*/  LDG.E R66, desc[UR6][R42.64] ;  /* 0x000000062a427981 */ /* 0x000326000c1e1900 */
[----:B------:R-:W-:-:S02]  /*09b0*/  IMAD.WIDE.U32 R50, R18, 0x4, R34 ;  /* 0x0000000412327825 */ /* 0x000fc400078e0022 */
[----:B------:R-:W4:Y:S02]  /*09c0*/  LDG.E R64, desc[UR6][R64.64] ;  /* 0x0000000640407981 */ /* 0x000f24000c1e1900 */
[--C-:B------:R-:W-:Y:S02]  /*09d0*/  IMAD.WIDE.U32 R58, R14, 0x4, R34.reuse ;  /* 0x000000040e3a7825 */ /* 0x100fe400078e0022 */
[----:B------:R1:W4:Y:S02]  /*09e0*/  LDG.E R48, desc[UR6][R50.64] ;  /* 0x0000000632307981 */ /* 0x000324000c1e1900 */
[--C-:B------:R-:W-:Y:S02]  /*09f0*/  IMAD.WIDE.U32 R54, R2, 0x4, R34.reuse ;  /* 0x0000000402367825 */ /* 0x100fe400078e0022 */
[----:B------:R1:W4:Y:S02]  /*0a00*/  LDG.E R67, desc[UR6][R58.64] ;  /* 0x000000063a437981 */ /* 0x000324000c1e1900 */
[----:B------:R-:W-:-:S02]  /*0a10*/  IMAD.WIDE.U32 R56, R15, 0x4, R34 ;  /* 0x000000040f387825 */ /* 0x000fc400078e0022 */
[----:B------:R1:W4:Y:S02]  /*0a20*/  LDG.E R69, desc[UR6][R54.64] ;  /* 0x0000000636457981 */ /* 0x000324000c1e1900 */
[--C-:B0-----:R-:W-:Y:S02]  /*0a30*/  IMAD.WIDE.U32 R52, R5, 0x4, R34.reuse ;  /* 0x0000000405347825 */ /* 0x101fe400078e0022 */
[----:B------:R0:W4:Y:S02]  /*0a40*/  LDG.E R68, desc[UR6][R56.64] ;  /* 0x0000000638447981 */ /* 0x000124000c1e1900 */
[--C-:B---3--:R-:W-:Y:S02]  /*0a50*/  IMAD.WIDE.U32 R46, R7, 0x4, R34.reuse ;  /* 0x00000004072e7825 */ /* 0x108fe400078e0022 */
[----:B------:R3:W4:Y:S02]  /*0a60*/  LDG.E R70, desc[UR6][R52.64] ;  /* 0x0000000634467981 */ /* 0x000724000c1e1900 */
[----:B-----5:R-:W-:-:S02]  /*0a70*/  IMAD.WIDE.U32 R44, R8, 0x4, R34 ;  /* 0x00000004082c7825 */ /* 0x020fc400078e0022 */
[----:B------:R5:W4:Y:S02]  /*0a80*/  LDG.E R65, desc[UR6][R46.64] ;  /* 0x000000062e417981 */ /* 0x000b24000c1e1900 */
[--C-:B-1----:R-:W-:Y:S02]  /*0a90*/  IMAD.WIDE.U32 R42, R9, 0x4, R34.reuse ;  /* 0x00000004092a7825 */ /* 0x102fe400078e0022 */
[----:B------:R1:W4:Y:S02]  /*0aa0*/  LDG.E R72, desc[UR6][R44.64] ;  /* 0x000000062c487981 */ /* 0x000324000c1e1900 */
[--C-:B------:R-:W-:Y:S02]  /*0ab0*/  IMAD.WIDE.U32 R50, R6, 0x4, R34.reuse ;  /* 0x0000000406327825 */ /* 0x100fe400078e0022 */
[----:B------:R1:W4:Y:S02]  /*0ac0*/  LDG.E R73, desc[UR6][R42.64] ;  /* 0x000000062a497981 */ /* 0x000324000c1e1900 */
[----:B------:R-:W-:-:S02]  /*0ad0*/  IMAD.WIDE.U32 R58, R10, 0x4, R34 ;  /* 0x000000040a3a7825 */ /* 0x000fc400078e0022 */
[----:B------:R-:W4:Y:S02]  /*0ae0*/  LDG.E R71, desc[UR6][R50.64] ;  /* 0x0000000632477981 */ /* 0x000f24000c1e1900 */
[----:B------:R-:W-:Y:S02]  /*0af0*/  IMAD.WIDE.U32 R54, R11, 0x4, R34 ;  /* 0x000000040b367825 */ /* 0x000fe400078e0022 */
[----:B------:R1:W4:Y:S02]  /*0b00*/  LDG.E R74, desc[UR6][R58.64] ;  /* 0x000000063a4a7981 */ /* 0x000324000c1e1900 */
[--C-:B------:R-:W-:Y:S02]  /*0b10*/  IMAD.WIDE R34, R28, 0x4, R32.reuse ;  /* 0x000000041c227825 */ /* 0x100fe400078e0220 */
[----:B------:R-:W4:Y:S02]  /*0b20*/  LDG.E R75, desc[UR6][R54.64] ;  /* 0x00000006364b7981 */ /* 0x000f24000c1e1900 */
[----:B0-----:R-:W-:-:S02]  /*0b30*/  IMAD.WIDE R56, R27, 0x4, R32 ;  /* 0x000000041b387825 */ /* 0x001fc400078e0220 */
[----:B------:R0:W4:Y:S02]  /*0b40*/  LDG.E R76, desc[UR6][R34.64] ;  /* 0x00000006224c7981 */ /* 0x000124000c1e1900 */
[--C-:B---3--:R-:W-:Y:S02]  /*0b50*/  IMAD.WIDE R52, R25, 0x4, R32.reuse ;  /* 0x0000000419347825 */ /* 0x108fe400078e0220 */
[----:B------:R-:W3:Y:S02]  /*0b60*/  LDG.E R77, desc[UR6][R56.64] ;  /* 0x00000006384d7981 */ /* 0x000ee4000c1e1900 */
[--C-:B-----5:R-:W-:Y:S02]  /*0b70*/  IMAD.WIDE R46, R26, 0x4, R32.reuse ;  /* 0x000000041a2e7825 */ /* 0x120fe400078e0220 */
[----:B------:R5:W3:Y:S02]  /*0b80*/  LDG.E R78, desc[UR6][R52.64] ;  /* 0x00000006344e7981 */ /* 0x000ae4000c1e1900 */
[----:B-1----:R-:W-:-:S02]  /*0b90*/  IMAD.WIDE R44, R21, 0x4, R32 ;  /* 0x00000004152c7825 */ /* 0x002fc400078e0220 */
[----:B------:R1:W3:Y:S02]  /*0ba0*/  LDG.E R86, desc[UR6][R46.64] ;  /* 0x000000062e567981 */ /* 0x0002e4000c1e1900 */
[--C-:B------:R-:W-:Y:S02]  /*0bb0*/  IMAD.WIDE R42, R22, 0x4, R32.reuse ;  /* 0x00000004162a7825 */ /* 0x100fe400078e0220 */
[----:B------:R-:W3:Y:S02]  /*0bc0*/  LDG.E R96, desc[UR6][R44.64] ;  /* 0x000000062c607981 */ /* 0x000ee4000c1e1900 */
[--C-:B------:R-:W-:Y:S02]  /*0bd0*/  IMAD.WIDE R58, R23, 0x4, R32.reuse ;  /* 0x00000004173a7825 */ /* 0x100fe400078e0220 */
[----:B------:R1:W3:Y:S02]  /*0be0*/  LDG.E R100, desc[UR6][R42.64] ;  /* 0x000000062a647981 */ /* 0x0002e4000c1e1900 */
[----:B------:R-:W-:-:S02]  /*0bf0*/  IMAD.WIDE R50, R24, 0x4, R32 ;  /* 0x0000000418327825 */ /* 0x000fc400078e0220 */
[----:B------:R-:W3:Y:S02]  /*0c00*/  LDG.E R58, desc[UR6][R58.64] ;  /* 0x000000063a3a7981 */ /* 0x000ee4000c1e1900 */
[--C-:B0-----:R-:W-:Y:S02]  /*0c10*/  IMAD.WIDE R34, R83, 0x4, R32.reuse ;  /* 0x0000000453227825 */ /* 0x101fe400078e0220 */
[----:B------:R0:W3:Y:S02]  /*0c20*/  LDG.E R50, desc[UR6][R50.64] ;  /* 0x0000000632327981 */ /* 0x0000e4000c1e1900 */
[--C-:B------:R-:W-:Y:S02]  /*0c30*/  IMAD.WIDE R54, R82, 0x4, R32.reuse ;  /* 0x0000000452367825 */ /* 0x100fe400078e0220 */
[----:B------:R-:W3:Y:S02]  /*0c40*/  LDG.E R34, desc[UR6][R34.64] ;  /* 0x0000000622227981 */ /* 0x000ee4000c1e1900 */
[----:B-----5:R-:W-:-:S02]  /*0c50*/  IMAD.WIDE R52, R81, 0x4, R32 ;  /* 0x0000000451347825 */ /* 0x020fc400078e0220 */
[----:B------:R-:W5:Y:S02]  /*0c60*/  LDG.E R54, desc[UR6][R54.64] ;  /* 0x0000000636367981 */ /* 0x000f64000c1e1900 */
[--C-:B------:R-:W-:Y:S02]  /*0c70*/  IMAD.WIDE R56, R80, 0x4, R32.reuse ;  /* 0x0000000450387825 */ /* 0x100fe400078e0220 */
[----:B------:R0:W5:Y:S02]  /*0c80*/  LDG.E R52, desc[UR6][R52.64] ;  /* 0x0000000634347981 */ /* 0x000164000c1e1900 */
[--C-:B-1----:R-:W-:Y:S02]  /*0c90*/  IMAD.WIDE R46, R31, 0x4, R32.reuse ;  /* 0x000000041f2e7825 */ /* 0x102fe400078e0220 */
[----:B------:R-:W5:Y:S02]  /*0ca0*/  LDG.E R56, desc[UR6][R56.64] ;  /* 0x0000000638387981 */ /* 0x000f64000c1e1900 */
[----:B------:R-:W-:-:S02]  /*0cb0*/  IMAD.WIDE R42, R30, 0x4, R32 ;  /* 0x000000041e2a7825 */ /* 0x000fc400078e0220 */
[----:B------:R-:W5:Y:S02]  /*0cc0*/  LDG.E R46, desc[UR6][R46.64] ;  /* 0x000000062e2e7981 */ /* 0x000f64000c1e1900 */
[--C-:B------:R-:W-:Y:S02]  /*0cd0*/  IMAD.WIDE R44, R29, 0x4, R32.reuse ;  /* 0x000000041d2c7825 */ /* 0x100fe400078e0220 */
[----:B------:R-:W5:Y:S02]  /*0ce0*/  LDG.E R42, desc[UR6][R42.64] ;  /* 0x000000062a2a7981 */ /* 0x000f64000c1e1900 */
[----:B------:R-:W-:Y:S02]  /*0cf0*/  IMAD.WIDE R32, R20, 0x4, R32 ;  /* 0x0000000414207825 */ /* 0x000fe400078e0220 */
[----:B------:R-:W5:Y:S04]  /*0d00*/  LDG.E R108, desc[UR6][R44.64] ;  /* 0x000000062c6c7981 */ /* 0x000f68000c1e1900 */
[----:B------:R1:W5:Y:S01]  /*0d10*/  LDG.E R114, desc[UR6][R32.64] ;  /* 0x0000000620727981 */ /* 0x000362000c1e1900 */
[----:B------:R-:W0:Y:S01]  /*0d20*/  S2R R0, SR_TID.X ;  /* 0x0000000000007919 */ /* 0x000e220000002100 */
[----:B------:R-:W1:Y:S01]  /*0d30*/  S2UR UR5, SR_CgaCtaId ;  /* 0x00000000000579c3 */ /* 0x000e620000008800 */
[----:B------:R-:W-:-:S02]  /*0d40*/  UMOV UR4, 0x400 ;  /* 0x0000040000047882 */ /* 0x000fc40000000000 */
[----:B-1----:R-:W-:Y:S01]  /*0d50*/  ULEA UR4, UR5, UR4, 0x18 ;  /* 0x0000000405047291 */ /* 0x002fe2000f8ec0ff */
[C---:B0-----:R-:W-:Y:S02]  /*0d60*/  SHF.L.U32 R51, R0.reuse, 0x2, RZ ;  /* 0x0000000200337819 */ /* 0x041fe400000006ff */
[--C-:B------:R-:W-:Y:S02]  /*0d70*/  SHF.R.U32.HI R53, RZ, 0x1, R0.reuse ;  /* 0x00000001ff357819 */ /* 0x100fe40000011600 */
[----:B------:R-:W-:Y:S02]  /*0d80*/  SHF.L.U32 R32, R0, 0x1, RZ ;  /* 0x0000000100207819 */ /* 0x000fe400000006ff */
[----:B------:R-:W-:Y:S02]  /*0d90*/  SHF.R.U32.HI R35, RZ, 0x3, R0 ;  /* 0x00000003ff237819 */ /* 0x000fe40000011600 */
[----:B------:R-:W-:Y:S02]  /*0da0*/  LOP3.LUT R116, R53, 0x1e0, RZ, 0xc0, !PT ;  /* 0x000001e035747812 */ /* 0x000fe400078ec0ff */
[----:B------:R-:W-:-:S02]  /*0db0*/  LOP3.LUT R32, R32, 0x40, RZ, 0xc0, !PT ;  /* 0x0000004020207812 */ /* 0x000fc400078ec0ff */
[----:B------:R-:W-:Y:S02]  /*0dc0*/  LOP3.LUT R35, R116, 0x3, R35, 0xf8, !PT ;  /* 0x0000000374237812 */ /* 0x000fe400078ef823 */
[----:B------:R-:W-:-:S04]  /*0dd0*/  LOP3.LUT R32, R32, 0x1c, R51, 0xf8, !PT ;  /* 0x0000001c20207812 */ /* 0x000fc800078ef833 */
[----:B------:R-:W-:Y:S01]  /*0de0*/  LEA R85, R32, UR4, 0x2 ;  /* 0x0000000420557c11 */ /* 0x000fe2000f8e10ff */
[----:B--2---:R-:W-:Y:S04]  /*0df0*/  STS [R51+UR4], R63 ;  /* 0x0000003f33007988 */ /* 0x004fe80008000804 */
[----:B----4-:R-:W-:Y:S04]  /*0e00*/  STS [R51+UR4+0x800], R38 ;  /* 0x0008002633007988 */ /* 0x010fe80008000804 */
[----:B------:R-:W-:Y:S04]  /*0e10*/  STS [R51+UR4+0xc00], R40 ;  /* 0x000c002833007988 */ /* 0x000fe80008000804 */
        /* <DEDUP_REMOVED lines=13> */
[----:B------:R-:W-:Y:S04]  /*0ef0*/  STS [R51+UR4], R76 ;  /* 0x0000004c33007988 */ /* 0x000fe80008000804 */
[----:B---3--:R-:W-:Y:S04]  /*0f00*/  STS [R51+UR4+0x400], R77 ;  /* 0x0004004d33007988 */ /* 0x008fe80008000804 */
[----:B------:R-:W-:Y:S04]  /*0f10*/  STS [R51+UR4+0x800], R78 ;  /* 0x0008004e33007988 */ /* 0x000fe80008000804 */
[----:B------:R0:W-:Y:S04]  /*0f20*/  STS [R51+UR4+0xc00], R86 ;  /* 0x000c005633007988 */ /* 0x0001e80008000804 */
[----:B------:R-:W-:Y:S04]  /*0f30*/  STS [R51+UR4+0x1000], R96 ;  /* 0x0010006033007988 */ /* 0x000fe80008000804 */
[----:B------:R-:W-:Y:S04]  /*0f40*/  STS [R51+UR4+0x1400], R100 ;  /* 0x0014006433007988 */ /* 0x000fe80008000804 */
[----:B------:R-:W-:Y:S04]  /*0f50*/  STS [R51+UR4+0x1800], R58 ;  /* 0x0018003a33007988 */ /* 0x000fe80008000804 */
[----:B------:R-:W-:Y:S04]  /*0f60*/  STS [R51+UR4+0x1c00], R50 ;  /* 0x001c003233007988 */ /* 0x000fe80008000804 */
[----:B------:R-:W-:Y:S04]  /*0f70*/  STS [R51+UR4+0x2000], R34 ;  /* 0x0020002233007988 */ /* 0x000fe80008000804 */
[----:B-----5:R-:W-:Y:S04]  /*0f80*/  STS [R51+UR4+0x2400], R54 ;  /* 0x0024003633007988 */ /* 0x020fe80008000804 */
[----:B------:R-:W-:Y:S04]  /*0f90*/  STS [R51+UR4+0x2800], R52 ;  /* 0x0028003433007988 */ /* 0x000fe80008000804 */
[----:B------:R-:W-:Y:S04]  /*0fa0*/  STS [R51+UR4+0x2c00], R56 ;  /* 0x002c003833007988 */ /* 0x000fe80008000804 */
[----:B------:R-:W-:Y:S04]  /*0fb0*/  STS [R51+UR4+0x3000], R46 ;  /* 0x0030002e33007988 */ /* 0x000fe80008000804 */
[----:B------:R-:W-:Y:S04]  /*0fc0*/  STS [R51+UR4+0x3400], R42 ;  /* 0x0034002a33007988 */ /* 0x000fe80008000804 */
[----:B------:R-:W-:Y:S04]  /*0fd0*/  STS [R51+UR4+0x3800], R108 ;  /* 0x0038006c33007988 */ /* 0x000fe80008000804 */
[----:B------:R-:W-:Y:S01]  /*0fe0*/  STS [R51+UR4+0x3c00], R114 ;  /* 0x003c007233007988 */ /* 0x000fe20008000804 */
[----:B------:R-:W-:Y:S01]  /*0ff0*/  BAR.SYNC.DEFER_BLOCKING 0x0 ;  /* 0x0000000000007b1d */ /* 0x000fe20000010000 */
[----:B0-----:R-:W-:-:S05]  /*1000*/  LEA R86, R35, UR4, 0x7 ;  /* 0x0000000423567c11 */ /* 0x001fca000f8e38ff */
[----:B------:R-:W-:Y:S04]  /*1010*/  LDS.128 R68, [R86] ;  /* 0x0000000056447984 */ /* 0x000fe80000000c00 */
[----:B------:R-:W0:Y:S04]  /*1020*/  LDS.128 R32, [R85] ;  /* 0x0000000055207984 */ /* 0x000e280000000c00 */
[----:B------:R-:W1:Y:S04]  /*1030*/  LDS.128 R64, [R86+0x200] ;  /* 0x0002000056407984 */ /* 0x000e680000000c00 */
[----:B------:R-:W2:Y:S04]  /*1040*/  LDS.128 R76, [R85+0x80] ;  /* 0x00008000554c7984 */ /* 0x000ea80000000c00 */
[----:B------:R-:W3:Y:S04]  /*1050*/  LDS.128 R72, [R86+0x400] ;  /* 0x0004000056487984 */ /* 0x000ee80000000c00 */
[----:B------:R-:W4:Y:S04]  /*1060*/  LDS.128 R56, [R86+0x800] ;  /* 0x0008000056387984 */ /* 0x000f280000000c00 */
[----:B------:R-:W5:Y:S04]  /*1070*/  LDS.128 R44, [R86+0xa00] ;  /* 0x000a0000562c7984 */ /* 0x000f680000000c00 */
[----:B------:R-:W5:Y:S01]  /*1080*/  LDS.128 R52, [R86+0x600] ;  /* 0x0006000056347984 */ /* 0x000f620000000c00 */
[----:B0-----:R-:W-:-:S03]  /*1090*/  FFMA R160, R68, R32, R49 ;  /* 0x0000002044a07223 */ /* 0x001fc60000000031 */
[----:B------:R-:W0:Y:S01]  /*10a0*/  LDS.128 R48, [R86+0xc00] ;  /* 0x000c000056307984 */ /* 0x000e220000000c00 */
[----:B-1----:R-:W-:-:S03]  /*10b0*/  FFMA R164, R64, R32, R41 ;  /* 0x0000002040a47223 */ /* 0x002fc60000000029 */
[----:B------:R-:W1:Y:S01]  /*10c0*/  LDS.128 R40, [R86+0xe00] ;  /* 0x000e000056287984 */ /* 0x000e620000000c00 */
[----:B--2---:R-:W-:Y:S01]  /*10d0*/  FFMA R114, R64, R79, R36 ;  /* 0x0000004f40727223 */ /* 0x004fe20000000024 */
[C---:B---3--:R-:W-:Y:S01]  /*10e0*/  FFMA R142, R72.reuse, R34, R37 ;  /* 0x00000022488e7223 */ /* 0x048fe20000000025 */
[----:B------:R-:W-:Y:S02]  /*10f0*/  FFMA R108, R72, R76, R39 ;  /* 0x0000004c486c7223 */ /* 0x000fe40000000027 */
[----:B------:R-:W2:Y:S01]  /*1100*/  LDS.128 R36, [R85+0x200] ;  /* 0x0002000055247984 */ /* 0x000ea20000000c00 */
[C---:B------:R-:W-:Y:S01]  /*1110*/  FFMA R138, R68.reuse, R34, R101 ;  /* 0x00000022448a7223 */ /* 0x040fe20000000065 */
[----:B------:R-:W-:Y:S01]  /*1120*/  FFMA R101, R68, R78, R149 ;  /* 0x0000004e44657223 */ /* 0x000fe20000000095 */
[-C--:B------:R-:W-:Y:S01]  /*1130*/  FFMA R140, R64, R34.reuse, R97 ;  /* 0x00000022408c7223 */ /* 0x080fe20000000061 */
[CC--:B----4-:R-:W-:Y:S01]  /*1140*/  FFMA R151, R56.reuse, R33.reuse, R94 ;  /* 0x0000002138977223 */ /* 0x0d0fe2000000005e */
[----:B------:R-:W-:Y:S01]  /*1150*/  FFMA R146, R56, R34, R121 ;  /* 0x0000002238927223 */ /* 0x000fe20000000079 */
[-C--:B-----5:R-:W-:Y:S01]  /*1160*/  FFMA R149, R44, R33.reuse, R90 ;  /* 0x000000212c957223 */ /* 0x0a0fe2000000005a */
[----:B------:R-:W-:Y:S01]  /*1170*/  FFMA R97, R64, R78, R145 ;  /* 0x0000004e40617223 */ /* 0x000fe20000000091 */
[-C--:B------:R-:W-:Y:S01]  /*1180*/  FFMA R137, R72, R32.reuse, R137 ;  /* 0x0000002048897223 */ /* 0x080fe20000000089 */
[C---:B------:R-:W-:Y:S01]  /*1190*/  FFMA R129, R52.reuse, R32, R129 ;  /* 0x0000002034817223 */ /* 0x040fe20000000081 */
[C---:B------:R-:W-:Y:S01]  /*11a0*/  FFMA R156, R52.reuse, R33, R156 ;  /* 0x00000021349c7223 */ /* 0x040fe2000000009c */
[C---:B------:R-:W-:Y:S01]  /*11b0*/  FFMA R144, R52.reuse, R34, R131 ;  /* 0x0000002234907223 */ /* 0x040fe20000000083 */
[C---:B------:R-:W-:Y:S01]  /*11c0*/  FFMA R132, R52.reuse, R35, R132 ;  /* 0x0000002334847223 */ /* 0x040fe20000000084 */
[C---:B------:R-:W-:Y:S01]  /*11d0*/  FFMA R100, R52.reuse, R76, R133 ;  /* 0x0000004c34647223 */ /* 0x040fe20000000085 */
[C---:B------:R-:W-:Y:S01]  /*11e0*/  FFMA R104, R52.reuse, R77, R104 ;  /* 0x0000004d34687223 */ /* 0x040fe20000000068 */
[C---:B------:R-:W-:Y:S01]  /*11f0*/  FFMA R143, R52.reuse, R78, R143 ;  /* 0x0000004e348f7223 */ /* 0x040fe2000000008f */
[----:B------:R-:W-:Y:S01]  /*1200*/  FFMA R102, R52, R79, R102 ;  /* 0x0000004f34667223 */ /* 0x000fe20000000066 */
        /* <DEDUP_REMOVED lines=11> */
[C---:B------:R-:W-:Y:S01]  /*12c0*/  FFMA R127, R44.reuse, R78, R127 ;  /* 0x0000004e2c7f7223 */ /* 0x040fe2000000007f */
[----:B------:R-:W-:Y:S01]  /*12d0*/  FFMA R92, R44, R79, R92 ;  /* 0x0000004f2c5c7223 */ /* 0x000fe2000000005c */
[C---:B0-----:R-:W-:Y:S01]  /*12e0*/  FFMA R161, R48.reuse, R32, R91 ;  /* 0x0000002030a17223 */ /* 0x041fe2000000005b */
[C---:B------:R-:W-:Y:S01]  /*12f0*/  FFMA R93, R48.reuse, R34, R93 ;  /* 0x00000022305d7223 */ /* 0x040fe2000000005d */
[C---:B------:R-:W-:Y:S01]  /*1300*/  FFMA R145, R48.reuse, R33, R62 ;  /* 0x0000002130917223 */ /* 0x040fe2000000003e */
[C---:B------:R-:W-:Y:S01]  /*1310*/  FFMA R158, R48.reuse, R35, R158 ;  /* 0x00000023309e7223 */ /* 0x040fe2000000009e */
[C---:B------:R-:W-:Y:S01]  /*1320*/  FFMA R56, R48.reuse, R76, R113 ;  /* 0x0000004c30387223 */ /* 0x040fe20000000071 */
[C---:B------:R-:W-:Y:S01]  /*1330*/  FFMA R44, R48.reuse, R77, R111 ;  /* 0x0000004d302c7223 */ /* 0x040fe2000000006f */
[C---:B------:R-:W-:Y:S01]  /*1340*/  FFMA R119, R48.reuse, R78, R119 ;  /* 0x0000004e30777223 */ /* 0x040fe20000000077 */
[----:B------:R-:W-:Y:S01]  /*1350*/  FFMA R52, R48, R79, R109 ;  /* 0x0000004f30347223 */ /* 0x000fe2000000006d */
[C---:B-1----:R-:W-:Y:S01]  /*1360*/  FFMA R32, R40.reuse, R32, R61 ;  /* 0x0000002028207223 */ /* 0x042fe2000000003d */
[C---:B------:R-:W-:Y:S01]  /*1370*/  FFMA R34, R40.reuse, R34, R87 ;  /* 0x0000002228227223 */ /* 0x040fe20000000057 */
[-C--:B------:R-:W-:Y:S01]  /*1380*/  FFMA R48, R40, R33.reuse, R60 ;  /* 0x0000002128307223 */ /* 0x080fe2000000003c */
[C---:B------:R-:W-:Y:S01]  /*1390*/  FFMA R154, R72.reuse, R33, R154 ;  /* 0x00000021489a7223 */ /* 0x040fe2000000009a */
[----:B------:R-:W0:Y:S01]  /*13a0*/  LDS.128 R60, [R85+0x280] ;  /* 0x00028000553c7984 */ /* 0x000e220000000c00 */
[C---:B------:R-:W-:Y:S01]  /*13b0*/  FFMA R130, R72.reuse, R35, R130 ;  /* 0x0000002348827223 */ /* 0x040fe20000000082 */
[C---:B------:R-:W-:Y:S01]  /*13c0*/  FFMA R118, R72.reuse, R77, R118 ;  /* 0x0000004d48767223 */ /* 0x040fe20000000076 */
[C---:B------:R-:W-:Y:S01]  /*13d0*/  FFMA R139, R72.reuse, R78, R139 ;  /* 0x0000004e488b7223 */ /* 0x040fe2000000008b */
[-C--:B------:R-:W-:Y:S01]  /*13e0*/  FFMA R98, R72, R79.reuse, R98 ;  /* 0x0000004f48627223 */ /* 0x080fe20000000062 */
[-C--:B------:R-:W-:Y:S01]  /*13f0*/  FFMA R126, R68, R79.reuse, R126 ;  /* 0x0000004f447e7223 */ /* 0x080fe2000000007e */
[----:B------:R-:W-:Y:S01]  /*1400*/  FFMA R72, R40, R79, R103 ;  /* 0x0000004f28487223 */ /* 0x000fe20000000067 */
[C---:B------:R-:W-:Y:S01]  /*1410*/  FFMA R150, R68.reuse, R33, R150 ;  /* 0x0000002144967223 */ /* 0x040fe20000000096 */
[----:B------:R-:W-:Y:S01]  /*1420*/  FFMA R124, R68, R35, R124 ;  /* 0x00000023447c7223 */ /* 0x000fe2000000007c */
[C---:B------:R-:W-:Y:S01]  /*1430*/  FFMA R152, R64.reuse, R33, R152 ;  /* 0x0000002140987223 */ /* 0x040fe20000000098 */
[-C--:B------:R-:W-:Y:S01]  /*1440*/  FFMA R128, R64, R35.reuse, R128 ;  /* 0x0000002340807223 */ /* 0x080fe20000000080 */
[----:B------:R-:W-:Y:S01]  /*1450*/  FFMA R148, R40, R35, R148 ;  /* 0x0000002328947223 */ /* 0x000fe20000000094 */
[C---:B--2---:R-:W-:Y:S01]  /*1460*/  FFMA R163, R41.reuse, R36, R32 ;  /* 0x0000002429a37223 */ /* 0x044fe20000000020 */
[----:B------:R-:W-:-:S02]  /*1470*/  FFMA R79, R41, R38, R34 ;  /* 0x00000026294f7223 */ /* 0x000fc40000000022 */
[----:B------:R-:W1:Y:S01]  /*1480*/  LDS.128 R32, [R85+0x400] ;  /* 0x0004000055207984 */ /* 0x000e620000000c00 */
[CC--:B------:R-:W-:Y:S01]  /*1490*/  FFMA R116, R64.reuse, R76.reuse, R141 ;  /* 0x0000004c40747223 */ /* 0x0c0fe2000000008d */
[-C--:B------:R-:W-:Y:S01]  /*14a0*/  FFMA R110, R64, R77.reuse, R110 ;  /* 0x0000004d406e7223 */ /* 0x080fe2000000006e */
[CC--:B------:R-:W-:Y:S01]  /*14b0*/  FFMA R122, R68.reuse, R76.reuse, R147 ;  /* 0x0000004c447a7223 */ /* 0x0c0fe20000000093 */
[-C--:B------:R-:W-:Y:S01]  /*14c0*/  FFMA R120, R68, R77.reuse, R120 ;  /* 0x0000004d44787223 */ /* 0x080fe20000000078 */
[C---:B------:R-:W-:Y:S01]  /*14d0*/  FFMA R162, R40.reuse, R77, R162 ;  /* 0x0000004d28a27223 */ /* 0x040fe200000000a2 */
[C---:B------:R-:W-:Y:S01]  /*14e0*/  FFMA R76, R40.reuse, R76, R95 ;  /* 0x0000004c284c7223 */ /* 0x040fe2000000005f */
[----:B------:R-:W-:Y:S01]  /*14f0*/  FFMA R105, R40, R78, R105 ;  /* 0x0000004e28697223 */ /* 0x000fe20000000069 */
[----:B------:R-:W-:Y:S01]  /*1500*/  FFMA R113, R57, R36, R115 ;  /* 0x0000002439717223 */ /* 0x000fe20000000073 */
[----:B------:R-:W-:Y:S01]  /*1510*/  FFMA R77, R49, R38, R93 ;  /* 0x00000026314d7223 */ /* 0x000fe2000000005d */
[-C--:B------:R-:W-:Y:S01]  /*1520*/  FFMA R64, R65, R36.reuse, R164 ;  /* 0x0000002441407223 */ /* 0x080fe200000000a4 */
[----:B------:R-:W-:Y:S01]  /*1530*/  FFMA R125, R53, R36, R129 ;  /* 0x00000024357d7223 */ /* 0x000fe20000000081 */
[C---:B------:R-:W-:Y:S01]  /*1540*/  FFMA R157, R65.reuse, R37, R152 ;  /* 0x00000025419d7223 */ /* 0x040fe20000000098 */
[C---:B------:R-:W-:Y:S01]  /*1550*/  FFMA R133, R65.reuse, R38, R140 ;  /* 0x0000002641857223 */ /* 0x040fe2000000008c */
[----:B------:R-:W-:Y:S01]  /*1560*/  FFMA R115, R65, R39, R128 ;  /* 0x0000002741737223 */ /* 0x000fe20000000080 */
[-C--:B------:R-:W-:Y:S01]  /*1570*/  FFMA R68, R69, R36.reuse, R160 ;  /* 0x0000002445447223 */ /* 0x080fe200000000a0 */
[-C--:B------:R-:W-:Y:S01]  /*1580*/  FFMA R137, R73, R36.reuse, R137 ;  /* 0x0000002449897223 */ /* 0x080fe20000000089 */
[-C--:B------:R-:W-:Y:S01]  /*1590*/  FFMA R165, R45, R36.reuse, R165 ;  /* 0x000000242da57223 */ /* 0x080fe200000000a5 */
[----:B------:R-:W-:Y:S01]  /*15a0*/  FFMA R161, R49, R36, R161 ;  /* 0x0000002431a17223 */ /* 0x000fe200000000a1 */
[-C--:B------:R-:W-:Y:S01]  /*15b0*/  FFMA R159, R69, R37.reuse, R150 ;  /* 0x00000025459f7223 */ /* 0x080fe20000000096 */
[-C--:B------:R-:W-:Y:S01]  /*15c0*/  FFMA R155, R73, R37.reuse, R154 ;  /* 0x00000025499b7223 */ /* 0x080fe2000000009a */
[-C--:B------:R-:W-:Y:S01]  /*15d0*/  FFMA R153, R53, R37.reuse, R156 ;  /* 0x0000002535997223 */ /* 0x080fe2000000009c */
[-C--:B------:R-:W-:Y:S01]  /*15e0*/  FFMA R151, R57, R37.reuse, R151 ;  /* 0x0000002539977223 */ /* 0x080fe20000000097 */
[-C--:B------:R-:W-:Y:S01]  /*15f0*/  FFMA R149, R45, R37.reuse, R149 ;  /* 0x000000252d957223 */ /* 0x080fe20000000095 */
[----:B------:R-:W-:Y:S01]  /*1600*/  FFMA R145, R49, R37, R145 ;  /* 0x0000002531917223 */ /* 0x000fe20000000091 */
[C---:B0-----:R-:W-:Y:S01]  /*1610*/  FFMA R91, R65.reuse, R60, R116 ;  /* 0x0000003c415b7223 */ /* 0x041fe20000000074 */
[C---:B------:R-:W-:Y:S01]  /*1620*/  FFMA R110, R65.reuse, R61, R110 ;  /* 0x0000003d416e7223 */ /* 0x040fe2000000006e */
[C---:B------:R-:W-:Y:S01]  /*1630*/  FFMA R97, R65.reuse, R62, R97 ;  /* 0x0000003e41617223 */ /* 0x040fe20000000061 */
[----:B------:R-:W-:Y:S01]  /*1640*/  FFMA R114, R65, R63, R114 ;  /* 0x0000003f41727223 */ /* 0x000fe20000000072 */
[----:B------:R-:W-:Y:S01]  /*1650*/  FFMA R147, R41, R37, R48 ;  /* 0x0000002529937223 */ /* 0x000fe20000000030 */
[-C--:B------:R-:W-:Y:S01]  /*1660*/  FFMA R141, R69, R38.reuse, R138 ;  /* 0x00000026458d7223 */ /* 0x080fe2000000008a */
        /* <DEDUP_REMOVED lines=9> */
[-C--:B------:R-:W-:Y:S01]  /*1700*/  FFMA R95, R49, R39.reuse, R158 ;  /* 0x00000027315f7223 */ /* 0x080fe2000000009e */
[----:B------:R-:W-:Y:S01]  /*1710*/  FFMA R99, R41, R39, R148 ;  /* 0x0000002729637223 */ /* 0x000fe20000000094 */
[C---:B------:R-:W-:Y:S01]  /*1720*/  FFMA R93, R69.reuse, R60, R122 ;  /* 0x0000003c455d7223 */ /* 0x040fe2000000007a */
[C---:B------:R-:W-:Y:S01]  /*1730*/  FFMA R120, R69.reuse, R61, R120 ;  /* 0x0000003d45787223 */ /* 0x040fe20000000078 */
[C---:B------:R-:W-:Y:S01]  /*1740*/  FFMA R101, R69.reuse, R62, R101 ;  /* 0x0000003e45657223 */ /* 0x040fe20000000065 */
        /* <DEDUP_REMOVED lines=12> */
[-C--:B------:R-:W-:Y:S01]  /*1810*/  FFMA R92, R45, R63.reuse, R92 ;  /* 0x0000003f2d5c7223 */ /* 0x080fe2000000005c */
[----:B------:R-:W0:Y:S01]  /*1820*/  LDS.128 R36, [R85+0x480] ;  /* 0x0004800055247984 */ /* 0x000e220000000c00 */
[C---:B------:R-:W-:Y:S01]  /*1830*/  FFMA R87, R73.reuse, R60, R108 ;  /* 0x0000003c49577223 */ /* 0x040fe2000000006c */
[C---:B------:R-:W-:Y:S01]  /*1840*/  FFMA R139, R73.reuse, R62, R139 ;  /* 0x0000003e498b7223 */ /* 0x040fe2000000008b */
[-C--:B------:R-:W-:Y:S01]  /*1850*/  FFMA R98, R73, R63.reuse, R98 ;  /* 0x0000003f49627223 */ /* 0x080fe20000000062 */
[C---:B------:R-:W-:Y:S01]  /*1860*/  FFMA R53, R49.reuse, R60, R56 ;  /* 0x0000003c31357223 */ /* 0x040fe20000000038 */
[C---:B------:R-:W-:Y:S01]  /*1870*/  FFMA R119, R49.reuse, R62, R119 ;  /* 0x0000003e31777223 */ /* 0x040fe20000000077 */
[----:B------:R-:W-:Y:S01]  /*1880*/  FFMA R40, R49, R63, R52 ;  /* 0x0000003f31287223 */ /* 0x000fe20000000034 */
[C---:B------:R-:W-:Y:S01]  /*1890*/  FFMA R45, R41.reuse, R60, R76 ;  /* 0x0000003c292d7223 */ /* 0x040fe2000000004c */
[C---:B------:R-:W-:Y:S01]  /*18a0*/  FFMA R105, R41.reuse, R62, R105 ;  /* 0x0000003e29697223 */ /* 0x040fe20000000069 */
[C---:B------:R-:W-:Y:S01]  /*18b0*/  FFMA R162, R41.reuse, R61, R162 ;  /* 0x0000003d29a27223 */ /* 0x040fe200000000a2 */
[----:B------:R-:W-:Y:S01]  /*18c0*/  FFMA R63, R41, R63, R72 ;  /* 0x0000003f293f7223 */ /* 0x000fe20000000048 */
[-C--:B-1----:R-:W-:Y:S01]  /*18d0*/  FFMA R60, R50, R34.reuse, R77 ;  /* 0x00000022323c7223 */ /* 0x082fe2000000004d */
[----:B------:R-:W-:Y:S01]  /*18e0*/  FFMA R62, R42, R34, R79 ;  /* 0x000000222a3e7223 */ /* 0x000fe2000000004f */
[----:B------:R-:W-:Y:S01]  /*18f0*/  FFMA R44, R49, R61, R44 ;  /* 0x0000003d312c7223 */ /* 0x000fe2000000002c */
[-C--:B------:R-:W-:Y:S01]  /*1900*/  FFMA R41, R66, R32.reuse, R64 ;  /* 0x0000002042297223 */ /* 0x080fe20000000040 */
[----:B------:R-:W1:Y:S01]  /*1910*/  LDS.128 R76, [R85+0x600] ;  /* 0x00060000554c7984 */ /* 0x000e620000000c00 */
[-C--:B------:R-:W-:Y:S01]  /*1920*/  FFMA R49, R70, R32.reuse, R68 ;  /* 0x0000002046317223 */ /* 0x080fe20000000044 */
[-C--:B------:R-:W-:Y:S01]  /*1930*/  FFMA R137, R74, R32.reuse, R137 ;  /* 0x000000204a897223 */ /* 0x080fe20000000089 */
        /* <DEDUP_REMOVED lines=26> */
[----:B------:R-:W-:-:S02]  /*1ae0*/  FFMA R148, R42, R35, R99 ;  /* 0x000000232a947223 */ /* 0x000fc40000000063 */
[----:B------:R-:W2:Y:S01]  /*1af0*/  LDS.128 R32, [R85+0x680] ;  /* 0x0006800055207984 */ /* 0x000ea20000000c00 */
[----:B------:R-:W-:Y:S01]  /*1b00*/  FFMA R118, R73, R61, R118 ;  /* 0x0000003d49767223 */ /* 0x000fe20000000076 */
[-C--:B0-----:R-:W-:Y:S01]  /*1b10*/  FFMA R68, R70, R36.reuse, R93 ;  /* 0x0000002446447223 */ /* 0x081fe2000000005d */
[C---:B------:R-:W-:Y:S01]  /*1b20*/  FFMA R56, R46.reuse, R36, R57 ;  /* 0x000000242e387223 */ /* 0x040fe20000000039 */
[C---:B------:R-:W-:Y:S01]  /*1b30*/  FFMA R48, R46.reuse, R37, R48 ;  /* 0x000000252e307223 */ /* 0x040fe20000000030 */
[CC--:B------:R-:W-:Y:S01]  /*1b40*/  FFMA R127, R46.reuse, R38.reuse, R127 ;  /* 0x000000262e7f7223 */ /* 0x0c0fe2000000007f */
[----:B------:R-:W-:Y:S01]  /*1b50*/  FFMA R92, R46, R39, R92 ;  /* 0x000000272e5c7223 */ /* 0x000fe2000000005c */
[C---:B------:R-:W-:Y:S01]  /*1b60*/  FFMA R120, R70.reuse, R37, R120 ;  /* 0x0000002546787223 */ /* 0x040fe20000000078 */
[C---:B------:R-:W-:Y:S01]  /*1b70*/  FFMA R101, R70.reuse, R38, R101 ;  /* 0x0000002646657223 */ /* 0x040fe20000000065 */
[----:B------:R-:W-:Y:S01]  /*1b80*/  FFMA R126, R70, R39, R126 ;  /* 0x00000027467e7223 */ /* 0x000fe2000000007e */
[C---:B------:R-:W-:Y:S01]  /*1b90*/  FFMA R46, R50.reuse, R36, R53 ;  /* 0x00000024322e7223 */ /* 0x040fe20000000035 */
[CC--:B------:R-:W-:Y:S01]  /*1ba0*/  FFMA R44, R50.reuse, R37.reuse, R44 ;  /* 0x00000025322c7223 */ /* 0x0c0fe2000000002c */
[----:B------:R-:W-:Y:S01]  /*1bb0*/  FFMA R119, R50, R38, R119 ;  /* 0x0000002632777223 */ /* 0x000fe20000000077 */
[C---:B------:R-:W-:Y:S01]  /*1bc0*/  FFMA R100, R66.reuse, R36, R91 ;  /* 0x0000002442647223 */ /* 0x040fe2000000005b */
[C---:B------:R-:W-:Y:S01]  /*1bd0*/  FFMA R110, R66.reuse, R37, R110 ;  /* 0x00000025426e7223 */ /* 0x040fe2000000006e */
[C---:B------:R-:W-:Y:S01]  /*1be0*/  FFMA R97, R66.reuse, R38, R97 ;  /* 0x0000002642617223 */ /* 0x040fe20000000061 */
[-C--:B------:R-:W-:Y:S01]  /*1bf0*/  FFMA R114, R66, R39.reuse, R114 ;  /* 0x0000002742727223 */ /* 0x080fe20000000072 */
[----:B------:R-:W-:Y:S01]  /*1c00*/  FFMA R50, R50, R39, R40 ;  /* 0x0000002732327223 */ /* 0x000fe20000000028 */
[-C--:B------:R-:W-:Y:S01]  /*1c10*/  FFMA R72, R74, R36.reuse, R87 ;  /* 0x000000244a487223 */ /* 0x080fe20000000057 */
[-C--:B------:R-:W-:Y:S01]  /*1c20*/  FFMA R52, R58, R36.reuse, R65 ;  /* 0x000000243a347223 */ /* 0x080fe20000000041 */
[C---:B------:R-:W-:Y:S01]  /*1c30*/  FFMA R40, R42.reuse, R36, R45 ;  /* 0x000000242a287223 */ /* 0x040fe2000000002d */
[C---:B------:R-:W-:Y:S01]  /*1c40*/  FFMA R162, R42.reuse, R37, R162 ;  /* 0x000000252aa27223 */ /* 0x040fe200000000a2 */
[-C--:B------:R-:W-:Y:S01]  /*1c50*/  FFMA R105, R42, R38.reuse, R105 ;  /* 0x000000262a697223 */ /* 0x080fe20000000069 */
[----:B-1----:R-:W-:Y:S01]  /*1c60*/  FFMA R66, R51, R77, R64 ;  /* 0x0000004d33427223 */ /* 0x002fe20000000040 */
[C---:B------:R-:W-:Y:S01]  /*1c70*/  FFMA R118, R74.reuse, R37, R118 ;  /* 0x000000254a767223 */ /* 0x040fe20000000076 */
[C---:B------:R-:W-:Y:S01]  /*1c80*/  FFMA R139, R74.reuse, R38, R139 ;  /* 0x000000264a8b7223 */ /* 0x040fe2000000008b */
[----:B------:R-:W-:Y:S01]  /*1c90*/  FFMA R98, R74, R39, R98 ;  /* 0x000000274a627223 */ /* 0x000fe20000000062 */
[C---:B------:R-:W-:Y:S01]  /*1ca0*/  FFMA R96, R54.reuse, R36, R69 ;  /* 0x0000002436607223 */ /* 0x040fe20000000045 */
[C---:B------:R-:W-:Y:S01]  /*1cb0*/  FFMA R104, R54.reuse, R37, R104 ;  /* 0x0000002536687223 */ /* 0x040fe20000000068 */
[CC--:B------:R-:W-:Y:S01]  /*1cc0*/  FFMA R143, R54.reuse, R38.reuse, R143 ;  /* 0x00000026368f7223 */ /* 0x0c0fe2000000008f */
[----:B------:R-:W-:Y:S01]  /*1cd0*/  FFMA R102, R54, R39, R102 ;  /* 0x0000002736667223 */ /* 0x000fe20000000066 */
[C---:B------:R-:W-:Y:S01]  /*1ce0*/  FFMA R106, R58.reuse, R37, R106 ;  /* 0x000000253a6a7223 */ /* 0x040fe2000000006a */
[C---:B------:R-:W-:Y:S01]  /*1cf0*/  FFMA R135, R58.reuse, R38, R135 ;  /* 0x000000263a877223 */ /* 0x040fe20000000087 */
        /* <DEDUP_REMOVED lines=33> */
[----:B------:R-:W-:Y:S01]  /*1f10*/  LDS.128 R60, [R86+0x10] ;  /* 0x00001000563c7984 */ /* 0x000fe20000000c00 */
[C---:B--2---:R-:W-:Y:S01]  /*1f20*/  FFMA R151, R71.reuse, R32, R68 ;  /* 0x0000002047977223 */ /* 0x044fe20000000044 */
[C---:B------:R-:W-:Y:S01]  /*1f30*/  FFMA R120, R71.reuse, R33, R120 ;  /* 0x0000002147787223 */ /* 0x040fe20000000078 */
[C---:B------:R-:W-:Y:S01]  /*1f40*/  FFMA R101, R71.reuse, R34, R101 ;  /* 0x0000002247657223 */ /* 0x040fe20000000065 */
[----:B------:R-:W0:Y:S01]  /*1f50*/  LDS.128 R36, [R85+0x800] ;  /* 0x0008000055247984 */ /* 0x000e220000000c00 */
[----:B------:R-:W-:-:S03]  /*1f60*/  FFMA R126, R71, R35, R126 ;  /* 0x00000023477e7223 */ /* 0x000fc6000000007e */
[----:B------:R-:W1:Y:S04]  /*1f70*/  LDS.128 R76, [R85+0x880] ;  /* 0x00088000554c7984 */ /* 0x000e680000000c00 */
[----:B------:R-:W2:Y:S01]  /*1f80*/  LDS.128 R68, [R86+0x210] ;  /* 0x0002100056447984 */ /* 0x000ea20000000c00 */
        /* <DEDUP_REMOVED lines=12> */
[CC--:B------:R-:W-:Y:S01]  /*2050*/  FFMA R111, R51.reuse, R32.reuse, R46 ;  /* 0x00000020336f7223 */ /* 0x0c0fe2000000002e */
[-C--:B------:R-:W-:Y:S01]  /*2060*/  FFMA R109, R51, R33.reuse, R44 ;  /* 0x00000021336d7223 */ /* 0x080fe2000000002c */
[C---:B------:R-:W-:Y:S01]  /*2070*/  FFMA R141, R75.reuse, R32, R72 ;  /* 0x000000204b8d7223 */ /* 0x040fe20000000048 */
[C---:B------:R-:W-:Y:S01]  /*2080*/  FFMA R118, R75.reuse, R33, R118 ;  /* 0x000000214b767223 */ /* 0x040fe20000000076 */
[C---:B------:R-:W-:Y:S01]  /*2090*/  FFMA R139, R75.reuse, R34, R139 ;  /* 0x000000224b8b7223 */ /* 0x040fe2000000008b */
[----:B------:R-:W-:Y:S01]  /*20a0*/  FFMA R98, R75, R35, R98 ;  /* 0x000000234b627223 */ /* 0x000fe20000000062 */
[C---:B------:R-:W-:Y:S01]  /*20b0*/  FFMA R131, R55.reuse, R32, R96 ;  /* 0x0000002037837223 */ /* 0x040fe20000000060 */
[C---:B------:R-:W-:Y:S01]  /*20c0*/  FFMA R104, R55.reuse, R33, R104 ;  /* 0x0000002137687223 */ /* 0x040fe20000000068 */
[CC--:B------:R-:W-:Y:S01]  /*20d0*/  FFMA R143, R55.reuse, R34.reuse, R143 ;  /* 0x00000022378f7223 */ /* 0x0c0fe2000000008f */
[-C--:B------:R-:W-:Y:S01]  /*20e0*/  FFMA R102, R55, R35.reuse, R102 ;  /* 0x0000002337667223 */ /* 0x080fe20000000066 */
[C---:B------:R-:W-:Y:S01]  /*20f0*/  FFMA R119, R51.reuse, R34, R119 ;  /* 0x0000002233777223 */ /* 0x040fe20000000077 */
[----:B------:R-:W-:Y:S01]  /*2100*/  FFMA R67, R51, R35, R50 ;  /* 0x0000002333437223 */ /* 0x000fe20000000032 */
[----:B------:R-:W3:Y:S01]  /*2110*/  LDS.128 R56, [R86+0x810] ;  /* 0x0008100056387984 */ /* 0x000ee20000000c00 */
[C---:B------:R-:W-:Y:S01]  /*2120*/  FFMA R95, R43.reuse, R32, R40 ;  /* 0x000000202b5f7223 */ /* 0x040fe20000000028 */
[C---:B------:R-:W-:Y:S01]  /*2130*/  FFMA R162, R43.reuse, R33, R162 ;  /* 0x000000212ba27223 */ /* 0x040fe200000000a2 */
[C---:B------:R-:W-:Y:S01]  /*2140*/  FFMA R105, R43.reuse, R34, R105 ;  /* 0x000000222b697223 */ /* 0x040fe20000000069 */
[----:B------:R-:W4:Y:S01]  /*2150*/  LDS.128 R44, [R86+0xa10] ;  /* 0x000a1000562c7984 */ /* 0x000f220000000c00 */
[----:B------:R-:W-:Y:S01]  /*2160*/  FFMA R103, R43, R35, R42 ;  /* 0x000000232b677223 */ /* 0x000fe2000000002a */
[C---:B0-----:R-:W-:Y:S01]  /*2170*/  FFMA R160, R60.reuse, R36, R49 ;  /* 0x000000243ca07223 */ /* 0x041fe20000000031 */
[C---:B------:R-:W-:Y:S01]  /*2180*/  FFMA R150, R60.reuse, R37, R150 ;  /* 0x000000253c967223 */ /* 0x040fe20000000096 */
[C---:B------:R-:W-:Y:S01]  /*2190*/  FFMA R138, R60.reuse, R38, R149 ;  /* 0x000000263c8a7223 */ /* 0x040fe20000000095 */
[C---:B------:R-:W-:Y:S01]  /*21a0*/  FFMA R124, R60.reuse, R39, R124 ;  /* 0x000000273c7c7223 */ /* 0x040fe2000000007c */
[C---:B-1----:R-:W-:Y:S01]  /*21b0*/  FFMA R122, R60.reuse, R76, R151 ;  /* 0x0000004c3c7a7223 */ /* 0x042fe20000000097 */
[C---:B------:R-:W-:Y:S01]  /*21c0*/  FFMA R120, R60.reuse, R77, R120 ;  /* 0x0000004d3c787223 */ /* 0x040fe20000000078 */
[C---:B------:R-:W-:Y:S01]  /*21d0*/  FFMA R101, R60.reuse, R78, R101 ;  /* 0x0000004e3c657223 */ /* 0x040fe20000000065 */
[----:B------:R-:W-:Y:S01]  /*21e0*/  FFMA R126, R60, R79, R126 ;  /* 0x0000004f3c7e7223 */ /* 0x000fe2000000007e */
[----:B------:R-:W0:Y:S01]  /*21f0*/  LDS.128 R72, [R86+0x410] ;  /* 0x0004100056487984 */ /* 0x000e220000000c00 */
[----:B--2---:R-:W-:-:S03]  /*2200*/  FFMA R60, R68, R36, R41 ;  /* 0x00000024443c7223 */ /* 0x004fc60000000029 */
[----:B------:R-:W1:Y:S04]  /*2210*/  LDS.128 R52, [R86+0x610] ;  /* 0x0006100056347984 */ /* 0x000e680000000c00 */
[----:B------:R-:W2:Y:S04]  /*2220*/  LDS.128 R48, [R86+0xc10] ;  /* 0x000c100056307984 */ /* 0x000ea80000000c00 */
[----:B------:R-:W5:Y:S04]  /*2230*/  LDS.128 R40, [R86+0xe10] ;  /* 0x000e100056287984 */ /* 0x000f680000000c00 */
[----:B------:R-:W5:Y:S01]  /*2240*/  LDS.128 R32, [R85+0xa00] ;  /* 0x000a000055207984 */ /* 0x000f620000000c00 */
[C---:B------:R-:W-:Y:S01]  /*2250*/  FFMA R140, R68.reuse, R38, R145 ;  /* 0x00000026448c7223 */ /* 0x040fe20000000091 */
[----:B------:R-:W-:Y:S01]  /*2260*/  FFMA R114, R68, R79, R114 ;  /* 0x0000004f44727223 */ /* 0x000fe20000000072 */
[C---:B---3--:R-:W-:Y:S01]  /*2270*/  FFMA R151, R56.reuse, R37, R94 ;  /* 0x0000002538977223 */ /* 0x048fe2000000005e */
[C---:B------:R-:W-:Y:S01]  /*2280*/  FFMA R113, R56.reuse, R36, R113 ;  /* 0x0000002438717223 */ /* 0x040fe20000000071 */
[C---:B------:R-:W-:Y:S01]  /*2290*/  FFMA R146, R56.reuse, R38, R117 ;  /* 0x0000002638927223 */ /* 0x040fe20000000075 */
[----:B------:R-:W-:Y:S01]  /*22a0*/  FFMA R134, R56, R39, R134 ;  /* 0x0000002738867223 */ /* 0x000fe20000000086 */
[----:B----4-:R-:W-:Y:S01]  /*22b0*/  FFMA R149, R44, R37, R90 ;  /* 0x000000252c957223 */ /* 0x010fe2000000005a */
        /* <DEDUP_REMOVED lines=10> */
[C---:B0-----:R-:W-:Y:S01]  /*2360*/  FFMA R164, R72.reuse, R36, R137 ;  /* 0x0000002448a47223 */ /* 0x041fe20000000089 */
[----:B------:R-:W-:Y:S01]  /*2370*/  FFMA R142, R72, R38, R133 ;  /* 0x00000026488e7223 */ /* 0x000fe20000000085 */
[----:B------:R-:W-:Y:S01]  /*2380*/  FFMA R92, R44, R79, R92 ;  /* 0x0000004f2c5c7223 */ /* 0x000fe2000000005c */
[C---:B-1----:R-:W-:Y:S01]  /*2390*/  FFMA R125, R52.reuse, R36, R125 ;  /* 0x00000024347d7223 */ /* 0x042fe2000000007d */
[C---:B------:R-:W-:Y:S01]  /*23a0*/  FFMA R156, R52.reuse, R37, R156 ;  /* 0x00000025349c7223 */ /* 0x040fe2000000009c */
[C---:B------:R-:W-:Y:S01]  /*23b0*/  FFMA R144, R52.reuse, R38, R129 ;  /* 0x0000002634907223 */ /* 0x040fe20000000081 */
[C---:B------:R-:W-:Y:S01]  /*23c0*/  FFMA R132, R52.reuse, R39, R132 ;  /* 0x0000002734847223 */ /* 0x040fe20000000084 */
[C---:B------:R-:W-:Y:S01]  /*23d0*/  FFMA R100, R52.reuse, R76, R131 ;  /* 0x0000004c34647223 */ /* 0x040fe20000000083 */
[C---:B------:R-:W-:Y:S01]  /*23e0*/  FFMA R104, R52.reuse, R77, R104 ;  /* 0x0000004d34687223 */ /* 0x040fe20000000068 */
[C---:B------:R-:W-:Y:S01]  /*23f0*/  FFMA R143, R52.reuse, R78, R143 ;  /* 0x0000004e348f7223 */ /* 0x040fe2000000008f */
[----:B------:R-:W-:Y:S01]  /*2400*/  FFMA R102, R52, R79, R102 ;  /* 0x0000004f34667223 */ /* 0x000fe20000000066 */
[C---:B--2---:R-:W-:Y:S01]  /*2410*/  FFMA R91, R48.reuse, R36, R91 ;  /* 0x00000024305b7223 */ /* 0x044fe2000000005b */
[C---:B------:R-:W-:Y:S01]  /*2420*/  FFMA R93, R48.reuse, R38, R93 ;  /* 0x00000026305d7223 */ /* 0x040fe2000000005d */
[C---:B------:R-:W-:Y:S01]  /*2430*/  FFMA R145, R48.reuse, R37, R66 ;  /* 0x0000002530917223 */ /* 0x040fe20000000042 */
[C---:B------:R-:W-:Y:S01]  /*2440*/  FFMA R158, R48.reuse, R39, R158 ;  /* 0x00000027309e7223 */ /* 0x040fe2000000009e */
[C---:B------:R-:W-:Y:S01]  /*2450*/  FFMA R56, R48.reuse, R76, R111 ;  /* 0x0000004c30387223 */ /* 0x040fe2000000006f */
[C---:B------:R-:W-:Y:S01]  /*2460*/  FFMA R44, R48.reuse, R77, R109 ;  /* 0x0000004d302c7223 */ /* 0x040fe2000000006d */
[C---:B------:R-:W-:Y:S01]  /*2470*/  FFMA R119, R48.reuse, R78, R119 ;  /* 0x0000004e30777223 */ /* 0x040fe20000000077 */
[----:B------:R-:W-:Y:S01]  /*2480*/  FFMA R52, R48, R79, R67 ;  /* 0x0000004f30347223 */ /* 0x000fe20000000043 */
[C---:B-----5:R-:W-:Y:S01]  /*2490*/  FFMA R36, R40.reuse, R36, R65 ;  /* 0x0000002428247223 */ /* 0x060fe20000000041 */
[C---:B------:R-:W-:Y:S01]  /*24a0*/  FFMA R38, R40.reuse, R38, R87 ;  /* 0x0000002628267223 */ /* 0x040fe20000000057 */
[-C--:B------:R-:W-:Y:S01]  /*24b0*/  FFMA R48, R40, R37.reuse, R64 ;  /* 0x0000002528307223 */ /* 0x080fe20000000040 */
[C---:B------:R-:W-:Y:S01]  /*24c0*/  FFMA R154, R72.reuse, R37, R154 ;  /* 0x00000025489a7223 */ /* 0x040fe2000000009a */
[----:B------:R-:W0:Y:S01]  /*24d0*/  LDS.128 R64, [R85+0xa80] ;  /* 0x000a800055407984 */ /* 0x000e220000000c00 */
[C---:B------:R-:W-:Y:S01]  /*24e0*/  FFMA R130, R72.reuse, R39, R130 ;  /* 0x0000002748827223 */ /* 0x040fe20000000082 */
[C---:B------:R-:W-:Y:S01]  /*24f0*/  FFMA R108, R72.reuse, R76, R141 ;  /* 0x0000004c486c7223 */ /* 0x040fe2000000008d */
[C---:B------:R-:W-:Y:S01]  /*2500*/  FFMA R118, R72.reuse, R77, R118 ;  /* 0x0000004d48767223 */ /* 0x040fe20000000076 */
[C---:B------:R-:W-:Y:S01]  /*2510*/  FFMA R139, R72.reuse, R78, R139 ;  /* 0x0000004e488b7223 */ /* 0x040fe2000000008b */
[-C--:B------:R-:W-:Y:S01]  /*2520*/  FFMA R98, R72, R79.reuse, R98 ;  /* 0x0000004f48627223 */ /* 0x080fe20000000062 */
[----:B------:R-:W-:Y:S01]  /*2530*/  FFMA R72, R40, R79, R103 ;  /* 0x0000004f28487223 */ /* 0x000fe20000000067 */
[C---:B------:R-:W-:Y:S01]  /*2540*/  FFMA R152, R68.reuse, R37, R152 ;  /* 0x0000002544987223 */ /* 0x040fe20000000098 */
[-C--:B------:R-:W-:Y:S01]  /*2550*/  FFMA R128, R68, R39.reuse, R128 ;  /* 0x0000002744807223 */ /* 0x080fe20000000080 */
[----:B------:R-:W-:Y:S01]  /*2560*/  FFMA R148, R40, R39, R148 ;  /* 0x0000002728947223 */ /* 0x000fe20000000094 */
[C---:B------:R-:W-:Y:S01]  /*2570*/  FFMA R163, R41.reuse, R32, R36 ;  /* 0x0000002029a37223 */ /* 0x040fe20000000024 */
[----:B------:R-:W-:-:S02]  /*2580*/  FFMA R79, R41, R34, R38 ;  /* 0x00000022294f7223 */ /* 0x000fc40000000026 */
[----:B------:R-:W1:Y:S01]  /*2590*/  LDS.128 R36, [R85+0xc00] ;  /* 0x000c000055247984 */ /* 0x000e620000000c00 */
[C---:B------:R-:W-:Y:S01]  /*25a0*/  FFMA R116, R68.reuse, R76, R147 ;  /* 0x0000004c44747223 */ /* 0x040fe20000000093 */
[CC--:B------:R-:W-:Y:S01]  /*25b0*/  FFMA R110, R68.reuse, R77.reuse, R110 ;  /* 0x0000004d446e7223 */ /* 0x0c0fe2000000006e */
[----:B------:R-:W-:Y:S01]  /*25c0*/  FFMA R97, R68, R78, R97 ;  /* 0x0000004e44617223 */ /* 0x000fe20000000061 */
[C---:B------:R-:W-:Y:S01]  /*25d0*/  FFMA R162, R40.reuse, R77, R162 ;  /* 0x0000004d28a27223 */ /* 0x040fe200000000a2 */
[C---:B------:R-:W-:Y:S01]  /*25e0*/  FFMA R76, R40.reuse, R76, R95 ;  /* 0x0000004c284c7223 */ /* 0x040fe2000000005f */
[----:B------:R-:W-:Y:S01]  /*25f0*/  FFMA R105, R40, R78, R105 ;  /* 0x0000004e28697223 */ /* 0x000fe20000000069 */
        /* <DEDUP_REMOVED lines=42> */
[----:B------:R-:W0:Y:S01]  /*28a0*/  LDS.128 R32, [R85+0xc80] ;  /* 0x000c800055207984 */ /* 0x000e220000000c00 */
        /* <DEDUP_REMOVED lines=19> */
[----:B-1----:R-:W-:Y:S01]  /*29e0*/  FFMA R49, R62, R36, R68 ;  /* 0x000000243e317223 */ /* 0x002fe20000000044 */
        /* <DEDUP_REMOVED lines=23> */
[----:B------:R-:W1:Y:S01]  /*2b60*/  LDS.128 R76, [R85+0xe00] ;  /* 0x000e0000554c7984 */ /* 0x000e620000000c00 */
        /* <DEDUP_REMOVED lines=19> */
[C---:B------:R-:W-:Y:S01]  /*2ca0*/  FFMA R44, R50.reuse, R33, R44 ;  /* 0x00000021322c7223 */ /* 0x040fe2000000002c */
[C---:B------:R-:W-:Y:S01]  /*2cb0*/  FFMA R119, R50.reuse, R34, R119 ;  /* 0x0000002232777223 */ /* 0x040fe20000000077 */
[----:B------:R-:W-:Y:S01]  /*2cc0*/  FFMA R50, R50, R35, R40 ;  /* 0x0000002332327223 */ /* 0x000fe20000000028 */
[-C--:B------:R-:W-:Y:S01]  /*2cd0*/  FFMA R72, R74, R32.reuse, R87 ;  /* 0x000000204a487223 */ /* 0x080fe20000000057 */
[C---:B------:R-:W-:Y:S01]  /*2ce0*/  FFMA R40, R42.reuse, R32, R45 ;  /* 0x000000202a287223 */ /* 0x040fe2000000002d */
[CC--:B------:R-:W-:Y:S01]  /*2cf0*/  FFMA R162, R42.reuse, R33.reuse, R162 ;  /* 0x000000212aa27223 */ /* 0x0c0fe200000000a2 */
[----:B------:R-:W-:Y:S01]  /*2d00*/  FFMA R105, R42, R34, R105 ;  /* 0x000000222a697223 */ /* 0x000fe20000000069 */
        /* <DEDUP_REMOVED lines=15> */
[----:B------:R-:W-:Y:S01]  /*2e00*/  FFMA R42, R42, R35, R67 ;  /* 0x000000232a2a7223 */ /* 0x000fe20000000043 */
[-C--:B-1----:R-:W-:Y:S01]  /*2e10*/  FFMA R93, R51, R78.reuse, R64 ;  /* 0x0000004e335d7223 */ /* 0x082fe20000000040 */
[----:B------:R-:W-:Y:S01]  /*2e20*/  FFMA R87, R43, R78, R66 ;  /* 0x0000004e2b577223 */ /* 0x000fe20000000042 */
[C---:B------:R-:W-:Y:S01]  /*2e30*/  FFMA R49, R63.reuse, R76, R49 ;  /* 0x0000004c3f317223 */ /* 0x040fe20000000031 */
[C---:B------:R-:W-:Y:S01]  /*2e40*/  FFMA R150, R63.reuse, R77, R150 ;  /* 0x0000004d3f967223 */ /* 0x040fe20000000096 */
[C---:B------:R-:W-:Y:S01]  /*2e50*/  FFMA R149, R63.reuse, R78, R142 ;  /* 0x0000004e3f957223 */ /* 0x040fe2000000008e */
[----:B------:R-:W-:Y:S01]  /*2e60*/  LDS.128 R64, [R86+0x20] ;  /* 0x0000200056407984 */ /* 0x000fe20000000c00 */
[C---:B------:R-:W-:Y:S01]  /*2e70*/  FFMA R124, R63.reuse, R79, R124 ;  /* 0x0000004f3f7c7223 */ /* 0x040fe2000000007c */
[C---:B--2---:R-:W-:Y:S01]  /*2e80*/  FFMA R151, R63.reuse, R36, R60 ;  /* 0x000000243f977223 */ /* 0x044fe2000000003c */
[C---:B------:R-:W-:Y:S01]  /*2e90*/  FFMA R120, R63.reuse, R37, R120 ;  /* 0x000000253f787223 */ /* 0x040fe20000000078 */
[----:B------:R-:W0:Y:S01]  /*2ea0*/  LDS.128 R32, [R85+0x1000] ;  /* 0x0010000055207984 */ /* 0x000e220000000c00 */
[C---:B------:R-:W-:Y:S01]  /*2eb0*/  FFMA R101, R63.reuse, R38, R101 ;  /* 0x000000263f657223 */ /* 0x040fe20000000065 */
[----:B------:R-:W-:-:S02]  /*2ec0*/  FFMA R126, R63, R39, R126 ;  /* 0x000000273f7e7223 */ /* 0x000fc4000000007e */
        /* <DEDUP_REMOVED lines=28> */
[----:B------:R-:W2:Y:S01]  /*3090*/  LDS.128 R76, [R85+0x1080] ;  /* 0x00108000554c7984 */ /* 0x000ea20000000c00 */
        /* <DEDUP_REMOVED lines=24> */
[----:B0-----:R-:W-:Y:S01]  /*3220*/  FFMA R160, R64, R32, R49 ;  /* 0x0000002040a07223 */ /* 0x001fe20000000031 */
[C---:B------:R-:W-:Y:S01]  /*3230*/  FFMA R95, R43.reuse, R36, R40 ;  /* 0x000000242b5f7223 */ /* 0x040fe20000000028 */
[C---:B------:R-:W-:Y:S01]  /*3240*/  FFMA R162, R43.reuse, R37, R162 ;  /* 0x000000252ba27223 */ /* 0x040fe200000000a2 */
[----:B------:R-:W0:Y:S01]  /*3250*/  LDS.128 R44, [R86+0xa20] ;  /* 0x000a2000562c7984 */ /* 0x000e220000000c00 */
[C---:B------:R-:W-:Y:S01]  /*3260*/  FFMA R105, R43.reuse, R38, R105 ;  /* 0x000000262b697223 */ /* 0x040fe20000000069 */
[----:B------:R-:W-:Y:S01]  /*3270*/  FFMA R103, R43, R39, R42 ;  /* 0x000000272b677223 */ /* 0x000fe2000000002a */
[----:B-1----:R-:W-:Y:S01]  /*3280*/  FFMA R164, R60, R32, R41 ;  /* 0x000000203ca47223 */ /* 0x002fe20000000029 */
[----:B------:R-:W1:Y:S04]  /*3290*/  LDS.128 R72, [R86+0x420] ;  /* 0x0004200056487984 */ /* 0x000e680000000c00 */
[----:B------:R-:W4:Y:S04]  /*32a0*/  LDS.128 R52, [R86+0x620] ;  /* 0x0006200056347984 */ /* 0x000f280000000c00 */
[----:B------:R-:W5:Y:S04]  /*32b0*/  LDS.128 R48, [R86+0xc20] ;  /* 0x000c200056307984 */ /* 0x000f680000000c00 */
[----:B------:R-:W5:Y:S04]  /*32c0*/  LDS.128 R40, [R86+0xe20] ;  /* 0x000e200056287984 */ /* 0x000f680000000c00 */
[----:B------:R-:W5:Y:S01]  /*32d0*/  LDS.128 R36, [R85+0x1200] ;  /* 0x0012000055247984 */ /* 0x000f620000000c00 */
[----:B------:R-:W-:Y:S01]  /*32e0*/  FFMA R138, R64, R34, R149 ;  /* 0x00000022408a7223 */ /* 0x000fe20000000095 */
[C---:B--2---:R-:W-:Y:S01]  /*32f0*/  FFMA R116, R60.reuse, R76, R147 ;  /* 0x0000004c3c747223 */ /* 0x044fe20000000093 */
[----:B------:R-:W-:Y:S01]  /*3300*/  FFMA R140, R60, R34, R145 ;  /* 0x000000223c8c7223 */ /* 0x000fe20000000091 */
[-C--:B------:R-:W-:Y:S01]  /*3310*/  FFMA R126, R64, R79.reuse, R126 ;  /* 0x0000004f407e7223 */ /* 0x080fe2000000007e */
[----:B------:R-:W-:Y:S01]  /*3320*/  FFMA R114, R60, R79, R114 ;  /* 0x0000004f3c727223 */ /* 0x000fe20000000072 */
[C---:B------:R-:W-:Y:S01]  /*3330*/  FFMA R150, R64.reuse, R33, R150 ;  /* 0x0000002140967223 */ /* 0x040fe20000000096 */
[----:B------:R-:W-:Y:S01]  /*3340*/  FFMA R124, R64, R35, R124 ;  /* 0x00000023407c7223 */ /* 0x000fe2000000007c */
[C---:B------:R-:W-:Y:S01]  /*3350*/  FFMA R152, R60.reuse, R33, R152 ;  /* 0x000000213c987223 */ /* 0x040fe20000000098 */
[----:B------:R-:W-:Y:S01]  /*3360*/  FFMA R128, R60, R35, R128 ;  /* 0x000000233c807223 */ /* 0x000fe20000000080 */
[C---:B---3--:R-:W-:Y:S01]  /*3370*/  FFMA R149, R56.reuse, R33, R94 ;  /* 0x0000002138957223 */ /* 0x048fe2000000005e */
[C---:B------:R-:W-:Y:S01]  /*3380*/  FFMA R113, R56.reuse, R32, R113 ;  /* 0x0000002038717223 */ /* 0x040fe20000000071 */
[C---:B------:R-:W-:Y:S01]  /*3390*/  FFMA R146, R56.reuse, R34, R117 ;  /* 0x0000002238927223 */ /* 0x040fe20000000075 */
[----:B------:R-:W-:Y:S01]  /*33a0*/  FFMA R134, R56, R35, R134 ;  /* 0x0000002338867223 */ /* 0x000fe20000000086 */
[----:B0-----:R-:W-:Y:S01]  /*33b0*/  FFMA R147, R44, R33, R90 ;  /* 0x000000212c937223 */ /* 0x001fe2000000005a */
[C---:B------:R-:W-:Y:S01]  /*33c0*/  FFMA R96, R56.reuse, R76, R123 ;  /* 0x0000004c38607223 */ /* 0x040fe2000000007b */
[C---:B------:R-:W-:Y:S01]  /*33d0*/  FFMA R106, R56.reuse, R77, R106 ;  /* 0x0000004d386a7223 */ /* 0x040fe2000000006a */
[----:B------:R-:W-:Y:S01]  /*33e0*/  FFMA R135, R56, R78, R135 ;  /* 0x0000004e38877223 */ /* 0x000fe20000000087 */
[C---:B-1----:R-:W-:Y:S01]  /*33f0*/  FFMA R133, R72.reuse, R32, R133 ;  /* 0x0000002048857223 */ /* 0x042fe20000000085 */
[C---:B------:R-:W-:Y:S01]  /*3400*/  FFMA R142, R72.reuse, R34, R137 ;  /* 0x00000022488e7223 */ /* 0x040fe20000000089 */
[----:B------:R-:W-:Y:S01]  /*3410*/  FFMA R108, R72, R76, R141 ;  /* 0x0000004c486c7223 */ /* 0x000fe2000000008d */
[----:B------:R-:W-:Y:S01]  /*3420*/  FFMA R112, R56, R79, R112 ;  /* 0x0000004f38707223 */ /* 0x000fe20000000070 */
[C---:B----4-:R-:W-:Y:S01]  /*3430*/  FFMA R125, R52.reuse, R32, R125 ;  /* 0x00000020347d7223 */ /* 0x050fe2000000007d */
        /* <DEDUP_REMOVED lines=31> */
[C---:B------:R-:W-:Y:S01]  /*3630*/  FFMA R72, R40.reuse, R79, R103 ;  /* 0x0000004f28487223 */ /* 0x040fe20000000067 */
[----:B------:R-:W-:Y:S01]  /*3640*/  FFMA R148, R40, R35, R148 ;  /* 0x0000002328947223 */ /* 0x000fe20000000094 */
[C---:B------:R-:W-:Y:S01]  /*3650*/  FFMA R161, R41.reuse, R36, R32 ;  /* 0x0000002429a17223 */ /* 0x040fe20000000020 */
[----:B------:R-:W-:-:S02]  /*3660*/  FFMA R79, R41, R38, R34 ;  /* 0x00000026294f7223 */ /* 0x000fc40000000022 */
[----:B------:R-:W1:Y:S01]  /*3670*/  LDS.128 R32, [R85+0x1400] ;  /* 0x0014000055207984 */ /* 0x000e620000000c00 */
[CC--:B------:R-:W-:Y:S01]  /*3680*/  FFMA R110, R60.reuse, R77.reuse, R110 ;  /* 0x0000004d3c6e7223 */ /* 0x0c0fe2000000006e */
[----:B------:R-:W-:Y:S01]  /*3690*/  FFMA R97, R60, R78, R97 ;  /* 0x0000004e3c617223 */ /* 0x000fe20000000061 */
[C---:B------:R-:W-:Y:S01]  /*36a0*/  FFMA R122, R64.reuse, R76, R151 ;  /* 0x0000004c407a7223 */ /* 0x040fe20000000097 */
[CC--:B------:R-:W-:Y:S01]  /*36b0*/  FFMA R120, R64.reuse, R77.reuse, R120 ;  /* 0x0000004d40787223 */ /* 0x0c0fe20000000078 */
[----:B------:R-:W-:Y:S01]  /*36c0*/  FFMA R101, R64, R78, R101 ;  /* 0x0000004e40657223 */ /* 0x000fe20000000065 */
[C---:B------:R-:W-:Y:S01]  /*36d0*/  FFMA R162, R40.reuse, R77, R162 ;  /* 0x0000004d28a27223 */ /* 0x040fe200000000a2 */
[C---:B------:R-:W-:Y:S01]  /*36e0*/  FFMA R76, R40.reuse, R76, R95 ;  /* 0x0000004c284c7223 */ /* 0x040fe2000000005f */
[----:B------:R-:W-:Y:S01]  /*36f0*/  FFMA R105, R40, R78, R105 ;  /* 0x0000004e28697223 */ /* 0x000fe20000000069 */
[-C--:B------:R-:W-:Y:S01]  /*3700*/  FFMA R165, R57, R36.reuse, R113 ;  /* 0x0000002439a57223 */ /* 0x080fe20000000071 */
[-C--:B------:R-:W-:Y:S01]  /*3710*/  FFMA R163, R45, R36.reuse, R99 ;  /* 0x000000242da37223 */ /* 0x080fe20000000063 */
[----:B------:R-:W-:Y:S01]  /*3720*/  FFMA R159, R49, R36, R91 ;  /* 0x00000024319f7223 */ /* 0x000fe2000000005b */
[-C--:B------:R-:W-:Y:S01]  /*3730*/  FFMA R117, R45, R38.reuse, R107 ;  /* 0x000000262d757223 */ /* 0x080fe2000000006b */
        /* <DEDUP_REMOVED lines=49> */
[-C--:B------:R-:W-:Y:S01]  /*3a50*/  FFMA R98, R73, R71.reuse, R98 ;  /* 0x0000004749627223 */ /* 0x080fe20000000062 */
[C---:B------:R-:W-:Y:S01]  /*3a60*/  FFMA R53, R49.reuse, R68, R56 ;  /* 0x0000004431357223 */ /* 0x040fe20000000038 */
[C---:B------:R-:W-:Y:S01]  /*3a70*/  FFMA R119, R49.reuse, R70, R119 ;  /* 0x0000004631777223 */ /* 0x040fe20000000077 */
[----:B------:R-:W-:Y:S01]  /*3a80*/  FFMA R40, R49, R71, R52 ;  /* 0x0000004731287223 */ /* 0x000fe20000000034 */
[C---:B------:R-:W-:Y:S01]  /*3a90*/  FFMA R45, R41.reuse, R68, R76 ;  /* 0x00000044292d7223 */ /* 0x040fe2000000004c */
[----:B------:R-:W-:Y:S01]  /*3aa0*/  FFMA R105, R41, R70, R105 ;  /* 0x0000004629697223 */ /* 0x000fe20000000069 */
[-C--:B------:R-:W-:Y:S01]  /*3ab0*/  FFMA R44, R49, R69.reuse, R44 ;  /* 0x00000045312c7223 */ /* 0x080fe2000000002c */
[C---:B------:R-:W-:Y:S01]  /*3ac0*/  FFMA R162, R41.reuse, R69, R162 ;  /* 0x0000004529a27223 */ /* 0x040fe200000000a2 */
[----:B------:R-:W-:Y:S01]  /*3ad0*/  FFMA R71, R41, R71, R72 ;  /* 0x0000004729477223 */ /* 0x000fe20000000048 */
[-C--:B-1----:R-:W-:Y:S01]  /*3ae0*/  FFMA R68, R50, R34.reuse, R77 ;  /* 0x0000002232447223 */ /* 0x082fe2000000004d */
        /* <DEDUP_REMOVED lines=130> */
[----:B0-----:R-:W-:Y:S01]  /*4310*/  FFMA R158, R68, R36, R45 ;  /* 0x00000024449e7223 */ /* 0x001fe2000000002d */
[----:B------:R-:W0:Y:S01]  /*4320*/  LDS.128 R60, [R86+0x430] ;  /* 0x00043000563c7984 */ /* 0x000e220000000c00 */
[C---:B------:R-:W-:Y:S01]  /*4330*/  FFMA R95, R43.reuse, R32, R40 ;  /* 0x000000202b5f7223 */ /* 0x040fe20000000028 */
[C---:B------:R-:W-:Y:S01]  /*4340*/  FFMA R162, R43.reuse, R33, R162 ;  /* 0x000000212ba27223 */ /* 0x040fe200000000a2 */
[C---:B------:R-:W-:Y:S01]  /*4350*/  FFMA R105, R43.reuse, R34, R105 ;  /* 0x000000222b697223 */ /* 0x040fe20000000069 */
[----:B------:R-:W3:Y:S01]  /*4360*/  LDS.128 R56, [R86+0x630] ;  /* 0x0006300056387984 */ /* 0x000ee20000000c00 */
[----:B------:R-:W-:Y:S01]  /*4370*/  FFMA R103, R43, R35, R42 ;  /* 0x000000232b677223 */ /* 0x000fe2000000002a */
[----:B-1----:R-:W-:-:S02]  /*4380*/  FFMA R160, R64, R36, R41 ;  /* 0x0000002440a07223 */ /* 0x002fc40000000029 */
[----:B------:R-:W1:Y:S04]  /*4390*/  LDS.128 R52, [R86+0x830] ;  /* 0x0008300056347984 */ /* 0x000e680000000c00 */
[----:B------:R-:W4:Y:S04]  /*43a0*/  LDS.128 R48, [R86+0xa30] ;  /* 0x000a300056307984 */ /* 0x000f280000000c00 */
[----:B------:R-:W5:Y:S04]  /*43b0*/  LDS.128 R44, [R86+0xc30] ;  /* 0x000c3000562c7984 */ /* 0x000f680000000c00 */
[----:B------:R-:W5:Y:S04]  /*43c0*/  LDS.128 R40, [R86+0xe30] ;  /* 0x000e300056287984 */ /* 0x000f680000000c00 */
[----:B------:R-:W5:Y:S01]  /*43d0*/  LDS.128 R32, [R85+0x1a00] ;  /* 0x001a000055207984 */ /* 0x000f620000000c00 */
[C---:B------:R-:W-:Y:S01]  /*43e0*/  FFMA R136, R68.reuse, R38, R149 ;  /* 0x0000002644887223 */ /* 0x040fe20000000095 */
[----:B--2---:R-:W-:Y:S01]  /*43f0*/  FFMA R116, R68, R76, R151 ;  /* 0x0000004c44747223 */ /* 0x004fe20000000097 */
[----:B------:R-:W-:Y:S01]  /*4400*/  FFMA R138, R64, R38, R145 ;  /* 0x00000026408a7223 */ /* 0x000fe20000000091 */
[C---:B------:R-:W-:Y:S01]  /*4410*/  FFMA R148, R68.reuse, R37, R148 ;  /* 0x0000002544947223 */ /* 0x040fe20000000094 */
[C---:B------:R-:W-:Y:S01]  /*4420*/  FFMA R122, R68.reuse, R39, R122 ;  /* 0x00000027447a7223 */ /* 0x040fe2000000007a */
[C---:B------:R-:W-:Y:S01]  /*4430*/  FFMA R120, R68.reuse, R77, R120 ;  /* 0x0000004d44787223 */ /* 0x040fe20000000078 */
[C---:B------:R-:W-:Y:S01]  /*4440*/  FFMA R101, R68.reuse, R78, R101 ;  /* 0x0000004e44657223 */ /* 0x040fe20000000065 */
[-C--:B------:R-:W-:Y:S01]  /*4450*/  FFMA R126, R68, R79.reuse, R126 ;  /* 0x0000004f447e7223 */ /* 0x080fe2000000007e */
[C---:B------:R-:W-:Y:S01]  /*4460*/  FFMA R114, R64.reuse, R79, R114 ;  /* 0x0000004f40727223 */ /* 0x040fe20000000072 */
[-C--:B------:R-:W-:Y:S01]  /*4470*/  FFMA R150, R64, R37.reuse, R150 ;  /* 0x0000002540967223 */ /* 0x080fe20000000096 */
[C---:B0-----:R-:W-:Y:S01]  /*4480*/  FFMA R164, R60.reuse, R36, R133 ;  /* 0x000000243ca47223 */ /* 0x041fe20000000085 */
[C---:B------:R-:W-:Y:S01]  /*4490*/  FFMA R140, R60.reuse, R38, R137 ;  /* 0x000000263c8c7223 */ /* 0x040fe20000000089 */
[C---:B------:R-:W-:Y:S01]  /*44a0*/  FFMA R152, R60.reuse, R37, R152 ;  /* 0x000000253c987223 */ /* 0x040fe20000000098 */
[----:B------:R-:W-:Y:S01]  /*44b0*/  FFMA R128, R60, R39, R128 ;  /* 0x000000273c807223 */ /* 0x000fe20000000080 */
[C---:B---3--:R-:W-:Y:S01]  /*44c0*/  FFMA R125, R56.reuse, R36, R125 ;  /* 0x00000024387d7223 */ /* 0x048fe2000000007d */
        /* <DEDUP_REMOVED lines=8> */
[CC--:B------:R-:W-:Y:S01]  /*4550*/  FFMA R151, R52.reuse, R37.reuse, R94 ;  /* 0x0000002534977223 */ /* 0x0c0fe2000000005e */
[----:B------:R-:W-:Y:S01]  /*4560*/  FFMA R144, R52, R38, R117 ;  /* 0x0000002634907223 */ /* 0x000fe20000000075 */
[C---:B----4-:R-:W-:Y:S01]  /*4570*/  FFMA R99, R48.reuse, R36, R99 ;  /* 0x0000002430637223 */ /* 0x050fe20000000063 */
[C---:B------:R-:W-:Y:S01]  /*4580*/  FFMA R149, R48.reuse, R37, R90 ;  /* 0x0000002530957223 */ /* 0x040fe2000000005a */
[----:B------:R-:W-:Y:S01]  /*4590*/  FFMA R107, R48, R38, R107 ;  /* 0x00000026306b7223 */ /* 0x000fe2000000006b */
[C---:B-----5:R-:W-:Y:S01]  /*45a0*/  FFMA R91, R44.reuse, R36, R91 ;  /* 0x000000242c5b7223 */ /* 0x060fe2000000005b */
        /* <DEDUP_REMOVED lines=24> */
[----:B------:R-:W-:Y:S01]  /*4730*/  FFMA R68, R40, R79, R103 ;  /* 0x0000004f28447223 */ /* 0x000fe20000000067 */
[----:B------:R-:W0:Y:S01]  /*4740*/  LDS.128 R72, [R85+0x1a80] ;  /* 0x001a800055487984 */ /* 0x000e220000000c00 */
        /* <DEDUP_REMOVED lines=25> */
[----:B------:R-:W-:Y:S01]  /*48e0*/  FFMA R113, R65, R35, R124 ;  /* 0x0000002341717223 */ /* 0x000fe2000000007c */
        /* <DEDUP_REMOVED lines=40> */
[-C--:B-1----:R-:W-:Y:S01]  /*4b70*/  FFMA R49, R70, R36.reuse, R64 ;  /* 0x0000002446317223 */ /* 0x082fe20000000040 */
        /* <DEDUP_REMOVED lines=22> */
[----:B------:R-:W-:Y:S01]  /*4ce0*/  FFMA R41, R41, R75, R68 ;  /* 0x0000004b29297223 */ /* 0x000fe20000000044 */
[----:B------:R-:W1:Y:S04]  /*4cf0*/  LDS.128 R76, [R85+0x1e00] ;  /* 0x001e0000554c7984 */ /* 0x000e680000000c00 */
[----:B------:R-:W2:Y:S01]  /*4d00*/  LDS.128 R72, [R85+0x1e80] ;  /* 0x001e800055487984 */ /* 0x000ea20000000c00 */
[-C--:B------:R-:W-:Y:S01]  /*4d10*/  FFMA R148, R70, R37.reuse, R159 ;  /* 0x0000002546947223 */ /* 0x080fe2000000009f */
[----:B------:R-:W-:Y:S01]  /*4d20*/  FFMA R158, R46, R37, R145 ;  /* 0x000000252e9e7223 */ /* 0x000fe20000000091 */
        /* <DEDUP_REMOVED lines=11> */
[----:B------:R-:W-:Y:S01]  /*4de0*/  FFMA R156, R42, R37, R147 ;  /* 0x000000252a9c7223 */ /* 0x000fe20000000093 */
[-C--:B------:R-:W-:Y:S01]  /*4df0*/  FFMA R130, R58, R39.reuse, R109 ;  /* 0x000000273a827223 */ /* 0x080fe2000000006d */
[----:B------:R-:W-:Y:S01]  /*4e00*/  FFMA R146, R42, R39, R95 ;  /* 0x000000272a927223 */ /* 0x000fe2000000005f */
[-C--:B------:R-:W-:Y:S01]  /*4e10*/  FFMA R96, R66, R32.reuse, R87 ;  /* 0x0000002042607223 */ /* 0x080fe20000000057 */
[C---:B------:R-:W-:Y:S01]  /*4e20*/  FFMA R64, R58.reuse, R32, R65 ;  /* 0x000000203a407223 */ /* 0x040fe20000000041 */
[C---:B------:R-:W-:Y:S01]  /*4e30*/  FFMA R104, R58.reuse, R33, R104 ;  /* 0x000000213a687223 */ /* 0x040fe20000000068 */
[C---:B------:R-:W-:Y:S01]  /*4e40*/  FFMA R143, R58.reuse, R34, R143 ;  /* 0x000000223a8f7223 */ /* 0x040fe2000000008f */
[----:B------:R-:W-:Y:S01]  /*4e50*/  FFMA R102, R58, R35, R102 ;  /* 0x000000233a667223 */ /* 0x000fe20000000066 */
[C---:B------:R-:W-:Y:S01]  /*4e60*/  FFMA R40, R42.reuse, R32, R45 ;  /* 0x000000202a287223 */ /* 0x040fe2000000002d */
[C---:B------:R-:W-:Y:S01]  /*4e70*/  FFMA R162, R42.reuse, R33, R162 ;  /* 0x000000212aa27223 */ /* 0x040fe200000000a2 */
        /* <DEDUP_REMOVED lines=38> */
[C---:B------:R-:W-:Y:S01]  /*50e0*/  FFMA R137, R63.reuse, R76, R137 ;  /* 0x0000004c3f897223 */ /* 0x040fe20000000089 */
[C---:B------:R-:W-:Y:S01]  /*50f0*/  FFMA R152, R63.reuse, R77, R152 ;  /* 0x0000004d3f987223 */ /* 0x040fe20000000098 */
[C---:B------:R-:W-:Y:S01]  /*5100*/  FFMA R41, R63.reuse, R78, R136 ;  /* 0x0000004e3f297223 */ /* 0x040fe20000000088 */
[C---:B------:R-:W-:Y:S01]  /*5110*/  FFMA R128, R63.reuse, R79, R128 ;  /* 0x0000004f3f807223 */ /* 0x040fe20000000080 */
[C---:B------:R-:W-:Y:S01]  /*5120*/  FFMA R147, R63.reuse, R72, R60 ;  /* 0x000000483f937223 */ /* 0x040fe2000000003c */
[C---:B------:R-:W-:Y:S01]  /*5130*/  FFMA R118, R63.reuse, R73, R118 ;  /* 0x000000493f767223 */ /* 0x040fe20000000076 */
[C---:B------:R-:W-:Y:S01]  /*5140*/  FFMA R139, R63.reuse, R74, R139 ;  /* 0x0000004a3f8b7223 */ /* 0x040fe2000000008b */
[----:B------:R-:W-:Y:S02]  /*5150*/  FFMA R98, R63, R75, R98 ;  /* 0x0000004b3f627223 */ /* 0x000fe40000000062 */
[----:B------:R-:W2:Y:S01]  /*5160*/  LDS.128 R60, [R86+0x440] ;  /* 0x00044000563c7984 */ /* 0x000ea20000000c00 */
        /* <DEDUP_REMOVED lines=33> */
[C---:B------:R-:W-:Y:S01]  /*5380*/  FFMA R133, R59.reuse, R76, R133 ;  /* 0x0000004c3b857223 */ /* 0x040fe20000000085 */
[C---:B------:R-:W-:Y:S01]  /*5390*/  FFMA R154, R59.reuse, R77, R154 ;  /* 0x0000004d3b9a7223 */ /* 0x040fe2000000009a */
[C---:B------:R-:W-:Y:S01]  /*53a0*/  FFMA R141, R59.reuse, R78, R116 ;  /* 0x0000004e3b8d7223 */ /* 0x040fe20000000074 */
[C---:B------:R-:W-:Y:S01]  /*53b0*/  FFMA R130, R59.reuse, R79, R130 ;  /* 0x0000004f3b827223 */ /* 0x040fe20000000082 */
[C---:B------:R-:W-:Y:S01]  /*53c0*/  FFMA R104, R59.reuse, R73, R104 ;  /* 0x000000493b687223 */ /* 0x040fe20000000068 */
[C---:B------:R-:W-:Y:S01]  /*53d0*/  FFMA R143, R59.reuse, R74, R143 ;  /* 0x0000004a3b8f7223 */ /* 0x040fe2000000008f */
[----:B------:R-:W-:Y:S01]  /*53e0*/  FFMA R102, R59, R75, R102 ;  /* 0x0000004b3b667223 */ /* 0x000fe20000000066 */
[----:B------:R-:W0:Y:S01]  /*53f0*/  LDS.128 R52, [R86+0x640] ;  /* 0x0006400056347984 */ /* 0x000e220000000c00 */
[----:B-1----:R-:W-:Y:S01]  /*5400*/  FFMA R138, R68, R38, R57 ;  /* 0x00000026448a7223 */ /* 0x002fe20000000039 */
[C---:B------:R-:W-:Y:S01]  /*5410*/  FFMA R91, R43.reuse, R76, R144 ;  /* 0x0000004c2b5b7223 */ /* 0x040fe20000000090 */
[C---:B------:R-:W-:Y:S01]  /*5420*/  FFMA R156, R43.reuse, R77, R156 ;  /* 0x0000004d2b9c7223 */ /* 0x040fe2000000009c */
[----:B------:R-:W1:Y:S01]  /*5430*/  LDS.128 R44, [R86+0x840] ;  /* 0x00084000562c7984 */ /* 0x000e620000000c00 */
[----:B------:R-:W-:-:S03]  /*5440*/  FFMA R146, R43, R79, R146 ;  /* 0x0000004f2b927223 */ /* 0x000fc60000000092 */
[----:B------:R-:W3:Y:S04]  /*5450*/  LDS.128 R64, [R86+0xa40] ;  /* 0x000a400056407984 */ /* 0x000ee80000000c00 */
[----:B------:R-:W4:Y:S04]  /*5460*/  LDS.128 R48, [R86+0xc40] ;  /* 0x000c400056307984 */ /* 0x000f280000000c00 */
[----:B------:R-:W5:Y:S01]  /*5470*/  LDS.128 R56, [R86+0xe40] ;  /* 0x000e400056387984 */ /* 0x000f620000000c00 */
[----:B------:R-:W-:-:S03]  /*5480*/  FFMA R99, R43, R72, R40 ;  /* 0x000000482b637223 */ /* 0x000fc60000000028 */
[----:B------:R-:W5:Y:S01]  /*5490*/  LDS.128 R76, [R85+0x2080] ;  /* 0x00208000554c7984 */ /* 0x000f620000000c00 */
[C---:B------:R-:W-:Y:S01]  /*54a0*/  FFMA R162, R43.reuse, R73, R162 ;  /* 0x000000492ba27223 */ /* 0x040fe200000000a2 */
[C---:B------:R-:W-:Y:S01]  /*54b0*/  FFMA R105, R43.reuse, R74, R105 ;  /* 0x0000004a2b697223 */ /* 0x040fe20000000069 */
[----:B------:R-:W-:Y:S01]  /*54c0*/  FFMA R109, R43, R75, R42 ;  /* 0x0000004b2b6d7223 */ /* 0x000fe2000000002a */
[-C--:B--2---:R-:W-:Y:S01]  /*54d0*/  FFMA R140, R60, R38.reuse, R41 ;  /* 0x000000263c8c7223 */ /* 0x084fe20000000029 */
[----:B------:R-:W-:Y:S01]  /*54e0*/  FFMA R136, R32, R38, R151 ;  /* 0x0000002620887223 */ /* 0x000fe20000000097 */
[----:B------:R-:W2:Y:S01]  /*54f0*/  LDS.128 R40, [R85+0x2200] ;  /* 0x0022000055287984 */ /* 0x000ea20000000c00 */
[-C--:B------:R-:W-:Y:S01]  /*5500*/  FFMA R103, R68, R36.reuse, R103 ;  /* 0x0000002444677223 */ /* 0x080fe20000000067 */
[-C--:B------:R-:W-:Y:S01]  /*5510*/  FFMA R137, R60, R36.reuse, R137 ;  /* 0x000000243c897223 */ /* 0x080fe20000000089 */
[C---:B------:R-:W-:Y:S01]  /*5520*/  FFMA R150, R68.reuse, R37, R150 ;  /* 0x0000002544967223 */ /* 0x040fe20000000096 */
[----:B------:R-:W-:Y:S01]  /*5530*/  FFMA R124, R68, R39, R124 ;  /* 0x00000027447c7223 */ /* 0x000fe2000000007c */
[----:B------:R-:W2:Y:S01]  /*5540*/  LDS.128 R72, [R85+0x2280] ;  /* 0x0022800055487984 */ /* 0x000ea20000000c00 */
[C---:B------:R-:W-:Y:S01]  /*5550*/  FFMA R148, R32.reuse, R37, R148 ;  /* 0x0000002520947223 */ /* 0x040fe20000000094 */
[----:B------:R-:W-:Y:S01]  /*5560*/  FFMA R122, R32, R39, R122 ;  /* 0x00000027207a7223 */ /* 0x000fe2000000007a */
[-C--:B------:R-:W-:Y:S01]  /*5570*/  FFMA R152, R60, R37.reuse, R152 ;  /* 0x000000253c987223 */ /* 0x080fe20000000098 */
[C---:B0-----:R-:W-:Y:S01]  /*5580*/  FFMA R133, R52.reuse, R36, R133 ;  /* 0x0000002434857223 */ /* 0x041fe20000000085 */
[----:B------:R-:W-:Y:S01]  /*5590*/  FFMA R142, R52, R38, R141 ;  /* 0x00000026348e7223 */ /* 0x000fe2000000008d */
[C---:B-1----:R-:W-:Y:S01]  /*55a0*/  FFMA R121, R44.reuse, R36, R121 ;  /* 0x000000242c797223 */ /* 0x042fe20000000079 */
[----:B------:R-:W-:Y:S01]  /*55b0*/  FFMA R144, R44, R38, R125 ;  /* 0x000000262c907223 */ /* 0x000fe2000000007d */
[C---:B---3--:R-:W-:Y:S01]  /*55c0*/  FFMA R107, R64.reuse, R36, R107 ;  /* 0x00000024406b7223 */ /* 0x048fe2000000006b */
[----:B------:R-:W-:Y:S01]  /*55d0*/  FFMA R111, R64, R38, R111 ;  /* 0x00000026406f7223 */ /* 0x000fe2000000006f */
[C---:B----4-:R-:W-:Y:S01]  /*55e0*/  FFMA R93, R48.reuse, R36, R93 ;  /* 0x00000024305d7223 */ /* 0x050fe2000000005d */
[----:B------:R-:W-:Y:S01]  /*55f0*/  FFMA R95, R48, R38, R95 ;  /* 0x00000026305f7223 */ /* 0x000fe2000000005f */
[C---:B-----5:R-:W-:Y:S01]  /*5600*/  FFMA R36, R56.reuse, R36, R91 ;  /* 0x0000002438247223 */ /* 0x060fe2000000005b */
[----:B------:R-:W-:Y:S01]  /*5610*/  FFMA R38, R56, R38, R87 ;  /* 0x0000002638267223 */ /* 0x000fe20000000057 */
[----:B------:R-:W-:Y:S01]  /*5620*/  FFMA R108, R68, R76, R149 ;  /* 0x0000004c446c7223 */ /* 0x000fe20000000095 */
[----:B------:R-:W-:Y:S01]  /*5630*/  FFMA R149, R48, R37, R158 ;  /* 0x0000002530957223 */ /* 0x000fe2000000009e */
[C---:B------:R-:W-:Y:S01]  /*5640*/  FFMA R110, R68.reuse, R77, R110 ;  /* 0x0000004d446e7223 */ /* 0x040fe2000000006e */
[C---:B------:R-:W-:Y:S01]  /*5650*/  FFMA R97, R68.reuse, R78, R97 ;  /* 0x0000004e44617223 */ /* 0x040fe20000000061 */
[----:B------:R-:W-:Y:S01]  /*5660*/  FFMA R114, R68, R79, R114 ;  /* 0x0000004f44727223 */ /* 0x000fe20000000072 */
[----:B------:R-:W-:Y:S01]  /*5670*/  FFMA R158, R48, R39, R160 ;  /* 0x00000027309e7223 */ /* 0x000fe200000000a0 */
[----:B------:R-:W-:Y:S01]  /*5680*/  FFMA R116, R32, R76, R153 ;  /* 0x0000004c20747223 */ /* 0x000fe20000000099 */
[-C--:B------:R-:W-:Y:S01]  /*5690*/  FFMA R68, R64, R77.reuse, R123 ;  /* 0x0000004d40447223 */ /* 0x080fe2000000007b */
[----:B------:R-:W-:Y:S01]  /*56a0*/  FFMA R160, R56, R77, R162 ;  /* 0x0000004d38a07223 */ /* 0x000fe200000000a2 */
[----:B------:R-:W-:Y:S01]  /*56b0*/  FFMA R128, R60, R39, R128 ;  /* 0x000000273c807223 */ /* 0x000fe20000000080 */
[C---:B------:R-:W-:Y:S01]  /*56c0*/  FFMA R154, R52.reuse, R37, R154 ;  /* 0x00000025349a7223 */ /* 0x040fe2000000009a */
[----:B------:R-:W-:Y:S01]  /*56d0*/  FFMA R130, R52, R39, R130 ;  /* 0x0000002734827223 */ /* 0x000fe20000000082 */
[C---:B------:R-:W-:Y:S01]  /*56e0*/  FFMA R155, R44.reuse, R37, R94 ;  /* 0x000000252c9b7223 */ /* 0x040fe2000000005e */
[----:B------:R-:W-:Y:S01]  /*56f0*/  FFMA R132, R44, R39, R132 ;  /* 0x000000272c847223 */ /* 0x000fe20000000084 */
[C---:B------:R-:W-:Y:S01]  /*5700*/  FFMA R153, R64.reuse, R37, R90 ;  /* 0x0000002540997223 */ /* 0x040fe2000000005a */
[----:B------:R-:W-:Y:S01]  /*5710*/  FFMA R134, R64, R39, R134 ;  /* 0x0000002740867223 */ /* 0x000fe20000000086 */
[C---:B------:R-:W-:Y:S01]  /*5720*/  FFMA R156, R56.reuse, R37, R156 ;  /* 0x00000025389c7223 */ /* 0x040fe2000000009c */
[----:B------:R-:W-:Y:S01]  /*5730*/  FFMA R146, R56, R39, R146 ;  /* 0x0000002738927223 */ /* 0x000fe20000000092 */
[C---:B--2---:R-:W-:Y:S01]  /*5740*/  FFMA R162, R57.reuse, R40, R36 ;  /* 0x0000002839a27223 */ /* 0x044fe20000000024 */
[----:B------:R-:W-:-:S02]  /*5750*/  FFMA R123, R57, R42, R38 ;  /* 0x0000002a397b7223 */ /* 0x000fc40000000026 */
[----:B------:R-:W0:Y:S01]  /*5760*/  LDS.128 R36, [R85+0x2400] ;  /* 0x0024000055247984 */ /* 0x000e220000000c00 */
        /* <DEDUP_REMOVED lines=22> */
[-C--:B------:R-:W-:Y:S01]  /*58d0*/  FFMA R60, R33, R40.reuse, R164 ;  /* 0x00000028213c7223 */ /* 0x080fe200000000a4 */
[----:B------:R-:W-:Y:S01]  /*58e0*/  FFMA R113, R45, R40, R121 ;  /* 0x000000282d717223 */ /* 0x000fe20000000079 */
[C---:B------:R-:W-:Y:S01]  /*58f0*/  FFMA R76, R56.reuse, R76, R99 ;  /* 0x0000004c384c7223 */ /* 0x040fe20000000063 */
[C---:B------:R-:W-:Y:S01]  /*5900*/  FFMA R64, R56.reuse, R79, R109 ;  /* 0x0000004f38407223 */ /* 0x040fe2000000006d */
[-C--:B------:R-:W-:Y:S01]  /*5910*/  FFMA R44, R69, R40.reuse, R103 ;  /* 0x00000028452c7223 */ /* 0x080fe20000000067 */
[-C--:B------:R-:W-:Y:S01]  /*5920*/  FFMA R129, R53, R40.reuse, R133 ;  /* 0x0000002835817223 */ /* 0x080fe20000000085 */
[C---:B------:R-:W-:Y:S01]  /*5930*/  FFMA R164, R65.reuse, R40, R107 ;  /* 0x0000002841a47223 */ /* 0x040fe2000000006b */
[-C--:B------:R-:W-:Y:S01]  /*5940*/  FFMA R125, R65, R42.reuse, R111 ;  /* 0x0000002a417d7223 */ /* 0x080fe2000000006f */
[----:B------:R-:W-:Y:S01]  /*5950*/  FFMA R121, R49, R42, R95 ;  /* 0x0000002a31797223 */ /* 0x000fe2000000005f */
[----:B------:R-:W-:Y:S01]  /*5960*/  FFMA R105, R56, R78, R105 ;  /* 0x0000004e38697223 */ /* 0x000fe20000000069 */
        /* <DEDUP_REMOVED lines=23> */
[----:B------:R-:W1:Y:S01]  /*5ae0*/  LDS.128 R40, [R85+0x2480] ;  /* 0x0024800055287984 */ /* 0x000e620000000c00 */
        /* <DEDUP_REMOVED lines=32> */
[-C--:B0-----:R-:W-:Y:S01]  /*5cf0*/  FFMA R53, R34, R36.reuse, R60 ;  /* 0x0000002422357223 */ /* 0x081fe2000000003c */
        /* <DEDUP_REMOVED lines=23> */
[----:B------:R-:W0:Y:S01]  /*5e70*/  LDS.128 R72, [R85+0x2600] ;  /* 0x0026000055487984 */ /* 0x000e220000000c00 */
        /* <DEDUP_REMOVED lines=9> */
[-C--:B-1----:R-:W-:Y:S01]  /*5f10*/  FFMA R32, R34, R40.reuse, R93 ;  /* 0x0000002822207223 */ /* 0x082fe2000000005d */
        /* <DEDUP_REMOVED lines=31> */
[-C--:B0-----:R-:W-:Y:S01]  /*6110*/  FFMA R93, R51, R74.reuse, R76 ;  /* 0x0000004a335d7223 */ /* 0x081fe2000000004c */
        /* <DEDUP_REMOVED lines=13> */
[-C--:B------:R-:W-:Y:S01]  /*61f0*/  FFMA R150, R71, R73.reuse, R150 ;  /* 0x0000004947967223 */ /* 0x080fe20000000096 */
[----:B------:R-:W-:Y:S01]  /*6200*/  FFMA R70, R51, R73, R68 ;  /* 0x0000004933467223 */ /* 0x000fe20000000044 */
[C---:B------:R-:W-:Y:S01]  /*6210*/  FFMA R145, R71.reuse, R74, R140 ;  /* 0x0000004a47917223 */ /* 0x040fe2000000008c */
[C---:B------:R-:W-:Y:S01]  /*6220*/  FFMA R124, R71.reuse, R75, R124 ;  /* 0x0000004b477c7223 */ /* 0x040fe2000000007c */
        /* <DEDUP_REMOVED lines=30> */
[----:B------:R-:W2:Y:S01]  /*6410*/  LDS.128 R72, [R85+0x2880] ;  /* 0x0028800055487984 */ /* 0x000ea20000000c00 */
[C---:B------:R-:W-:Y:S01]  /*6420*/  FFMA R133, R55.reuse, R36, R96 ;  /* 0x0000002437857223 */ /* 0x040fe20000000060 */
[C---:B------:R-:W-:Y:S01]  /*6430*/  FFMA R104, R55.reuse, R37, R104 ;  /* 0x0000002537687223 */ /* 0x040fe20000000068 */
[C---:B------:R-:W-:Y:S01]  /*6440*/  FFMA R141, R55.reuse, R38, R141 ;  /* 0x00000026378d7223 */ /* 0x040fe2000000008d */
[----:B------:R-:W-:Y:S01]  /*6450*/  FFMA R102, R55, R39, R102 ;  /* 0x0000002737667223 */ /* 0x000fe20000000066 */
[----:B------:R-:W3:Y:S01]  /*6460*/  LDS.128 R48, [R86+0x850] ;  /* 0x0008500056307984 */ /* 0x000ee20000000c00 */
[----:B0-----:R-:W-:Y:S01]  /*6470*/  FFMA R158, R40, R76, R53 ;  /* 0x0000004c289e7223 */ /* 0x001fe20000000035 */
[-C--:B------:R-:W-:Y:S01]  /*6480*/  FFMA R117, R67, R37.reuse, R56 ;  /* 0x0000002543757223 */ /* 0x080fe20000000038 */
[C---:B------:R-:W-:Y:S01]  /*6490*/  FFMA R160, R59.reuse, R37, R160 ;  /* 0x000000253ba07223 */ /* 0x040fe200000000a0 */
[C---:B------:R-:W-:Y:S01]  /*64a0*/  FFMA R105, R59.reuse, R38, R105 ;  /* 0x000000263b697223 */ /* 0x040fe20000000069 */
[----:B------:R-:W-:Y:S01]  /*64b0*/  FFMA R103, R59, R39, R58 ;  /* 0x000000273b677223 */ /* 0x000fe2000000003a */
[----:B------:R-:W0:Y:S01]  /*64c0*/  LDS.128 R52, [R86+0xc50] ;  /* 0x000c500056347984 */ /* 0x000e220000000c00 */
[C---:B-1----:R-:W-:Y:S01]  /*64d0*/  FFMA R162, R32.reuse, R76, R57 ;  /* 0x0000004c20a27223 */ /* 0x042fe20000000039 */
[C---:B------:R-:W-:Y:S01]  /*64e0*/  FFMA R143, R63.reuse, R36, R60 ;  /* 0x000000243f8f7223 */ /* 0x040fe2000000003c */
[C---:B------:R-:W-:Y:S01]  /*64f0*/  FFMA R118, R63.reuse, R37, R118 ;  /* 0x000000253f767223 */ /* 0x040fe20000000076 */
[C---:B------:R-:W-:Y:S01]  /*6500*/  FFMA R139, R63.reuse, R38, R139 ;  /* 0x000000263f8b7223 */ /* 0x040fe2000000008b */
[----:B------:R-:W-:Y:S01]  /*6510*/  FFMA R98, R63, R39, R98 ;  /* 0x000000273f627223 */ /* 0x000fe20000000062 */
[----:B------:R-:W1:Y:S01]  /*6520*/  LDS.128 R56, [R86+0xe50] ;  /* 0x000e500056387984 */ /* 0x000e620000000c00 */
[C---:B------:R-:W-:Y:S01]  /*6530*/  FFMA R125, R47.reuse, R36, R44 ;  /* 0x000000242f7d7223 */ /* 0x040fe2000000002c */
[C---:B------:R-:W-:Y:S01]  /*6540*/  FFMA R106, R47.reuse, R37, R106 ;  /* 0x000000252f6a7223 */ /* 0x040fe2000000006a */
[C---:B------:R-:W-:Y:S01]  /*6550*/  FFMA R135, R47.reuse, R38, R135 ;  /* 0x000000262f877223 */ /* 0x040fe20000000087 */
[----:B------:R-:W4:Y:S01]  /*6560*/  LDS.128 R60, [R86+0x450] ;  /* 0x00045000563c7984 */ /* 0x000f220000000c00 */
[-C--:B------:R-:W-:Y:S01]  /*6570*/  FFMA R112, R47, R39.reuse, R112 ;  /* 0x000000272f707223 */ /* 0x080fe20000000070 */
[C---:B------:R-:W-:Y:S01]  /*6580*/  FFMA R123, R67.reuse, R36, R64 ;  /* 0x00000024437b7223 */ /* 0x040fe20000000040 */
[C---:B------:R-:W-:Y:S01]  /*6590*/  FFMA R127, R67.reuse, R38, R127 ;  /* 0x00000026437f7223 */ /* 0x040fe2000000007f */
[----:B------:R-:W-:Y:S01]  /*65a0*/  FFMA R92, R67, R39, R92 ;  /* 0x00000027435c7223 */ /* 0x000fe2000000005c */
[----:B------:R-:W5:Y:S04]  /*65b0*/  LDS.128 R44, [R86+0x650] ;  /* 0x00065000562c7984 */ /* 0x000f680000000c00 */
[----:B------:R-:W5:Y:S01]  /*65c0*/  LDS.128 R64, [R86+0xa50] ;  /* 0x000a500056407984 */ /* 0x000f620000000c00 */
[C---:B------:R-:W-:Y:S01]  /*65d0*/  FFMA R150, R32.reuse, R77, R150 ;  /* 0x0000004d20967223 */ /* 0x040fe20000000096 */
[----:B------:R-:W-:-:S02]  /*65e0*/  FFMA R138, R32, R78, R145 ;  /* 0x0000004e208a7223 */ /* 0x000fc40000000091 */
[----:B------:R-:W5:Y:S01]  /*65f0*/  LDS.128 R36, [R85+0x2a00] ;  /* 0x002a000055247984 */ /* 0x000f620000000c00 */
[----:B------:R-:W-:Y:S01]  /*6600*/  FFMA R124, R32, R79, R124 ;  /* 0x0000004f207c7223 */ /* 0x000fe2000000007c */
[----:B------:R-:W-:Y:S01]  /*6610*/  FFMA R136, R40, R78, R149 ;  /* 0x0000004e28887223 */ /* 0x000fe20000000095 */
[C---:B--2---:R-:W-:Y:S01]  /*6620*/  FFMA R108, R32.reuse, R72, R147 ;  /* 0x00000048206c7223 */ /* 0x044fe20000000093 */
[C---:B------:R-:W-:Y:S01]  /*6630*/  FFMA R110, R32.reuse, R73, R110 ;  /* 0x00000049206e7223 */ /* 0x040fe2000000006e */
[C---:B------:R-:W-:Y:S01]  /*6640*/  FFMA R97, R32.reuse, R74, R97 ;  /* 0x0000004a20617223 */ /* 0x040fe20000000061 */
[----:B------:R-:W-:Y:S01]  /*6650*/  FFMA R114, R32, R75, R114 ;  /* 0x0000004b20727223 */ /* 0x000fe20000000072 */
        /* <DEDUP_REMOVED lines=11> */
[----:B------:R-:W-:Y:S01]  /*6710*/  FFMA R48, R52, R75, R71 ;  /* 0x0000004b34307223 */ /* 0x000fe20000000047 */
[C---:B-1----:R-:W-:Y:S01]  /*6720*/  FFMA R109, R56.reuse, R76, R69 ;  /* 0x0000004c386d7223 */ /* 0x042fe20000000045 */
[----:B------:R-:W-:-:S02]  /*6730*/  FFMA R151, R56, R77, R68 ;  /* 0x0000004d38977223 */ /* 0x000fc40000000044 */
[----:B------:R-:W0:Y:S01]  /*6740*/  LDS.128 R68, [R85+0x2a80] ;  /* 0x002a800055447984 */ /* 0x000e220000000c00 */
        /* <DEDUP_REMOVED lines=8> */
[----:B-----5:R-:W-:Y:S01]  /*67d0*/  FFMA R96, R44, R72, R133 ;  /* 0x000000482c607223 */ /* 0x020fe20000000085 */
[-C--:B------:R-:W-:Y:S01]  /*67e0*/  FFMA R153, R64, R77.reuse, R90 ;  /* 0x0000004d40997223 */ /* 0x080fe2000000005a */
[C---:B------:R-:W-:Y:S01]  /*67f0*/  FFMA R148, R40.reuse, R77, R148 ;  /* 0x0000004d28947223 */ /* 0x040fe20000000094 */
        /* <DEDUP_REMOVED lines=11> */
[----:B------:R-:W-:Y:S01]  /*68b0*/  FFMA R92, R64, R75, R92 ;  /* 0x0000004b405c7223 */ /* 0x000fe2000000005c */
[----:B------:R-:W-:Y:S01]  /*68c0*/  FFMA R91, R52, R76, R91 ;  /* 0x0000004c345b7223 */ /* 0x000fe2000000005b */
        /* <DEDUP_REMOVED lines=8> */
[----:B------:R-:W-:-:S02]  /*6950*/  FFMA R76, R56, R75, R103 ;  /* 0x0000004b384c7223 */ /* 0x000fc40000000067 */
[----:B------:R-:W1:Y:S01]  /*6960*/  LDS.128 R72, [R85+0x2c00] ;  /* 0x002c000055487984 */ /* 0x000e620000000c00 */
[-C--:B------:R-:W-:Y:S01]  /*6970*/  FFMA R142, R44, R78.reuse, R131 ;  /* 0x0000004e2c8e7223 */ /* 0x080fe20000000083 */
[CC--:B------:R-:W-:Y:S01]  /*6980*/  FFMA R93, R52.reuse, R78.reuse, R93 ;  /* 0x0000004e345d7223 */ /* 0x0c0fe2000000005d */
[----:B------:R-:W-:Y:S01]  /*6990*/  FFMA R156, R52, R79, R156 ;  /* 0x0000004f349c7223 */ /* 0x000fe2000000009c */
[C---:B------:R-:W-:Y:S01]  /*69a0*/  FFMA R154, R44.reuse, R77, R154 ;  /* 0x0000004d2c9a7223 */ /* 0x040fe2000000009a */
[-C--:B------:R-:W-:Y:S01]  /*69b0*/  FFMA R130, R44, R79.reuse, R130 ;  /* 0x0000004f2c827223 */ /* 0x080fe20000000082 */
        /* <DEDUP_REMOVED lines=66> */
[----:B------:R-:W-:-:S02]  /*6de0*/  FFMA R41, R57, R71, R76 ;  /* 0x0000004739297223 */ /* 0x000fc4000000004c */
[----:B------:R-:W0:Y:S01]  /*6df0*/  LDS.128 R68, [R85+0x2e00] ;  /* 0x002e000055447984 */ /* 0x000e220000000c00 */
        /* <DEDUP_REMOVED lines=33> */
[C---:B--2---:R-:W-:Y:S01]  /*7010*/  FFMA R44, R50.reuse, R36, R79 ;  /* 0x00000024322c7223 */ /* 0x044fe2000000004f */
[C---:B------:R-:W-:Y:S01]  /*7020*/  FFMA R106, R50.reuse, R37, R106 ;  /* 0x00000025326a7223 */ /* 0x040fe2000000006a */
[C---:B------:R-:W-:Y:S01]  /*7030*/  FFMA R135, R50.reuse, R38, R135 ;  /* 0x0000002632877223 */ /* 0x040fe20000000087 */
[----:B------:R-:W-:Y:S01]  /*7040*/  FFMA R112, R50, R39, R112 ;  /* 0x0000002732707223 */ /* 0x000fe20000000070 */
[C---:B------:R-:W-:Y:S01]  /*7050*/  FFMA R56, R54.reuse, R36, R49 ;  /* 0x0000002436387223 */ /* 0x040fe20000000031 */
[C---:B------:R-:W-:Y:S01]  /*7060*/  FFMA R50, R54.reuse, R37, R45 ;  /* 0x0000002536327223 */ /* 0x040fe2000000002d */
[----:B------:R-:W-:Y:S01]  /*7070*/  FFMA R119, R54, R38, R119 ;  /* 0x0000002636777223 */ /* 0x000fe20000000077 */
[----:B------:R-:W-:Y:S01]  /*7080*/  FFMA R40, R42, R36, R99 ;  /* 0x000000242a287223 */ /* 0x000fe20000000063 */
        /* <DEDUP_REMOVED lines=26> */
[----:B------:R-:W-:Y:S01]  /*7230*/  LDS.128 R36, [R86+0x60] ;  /* 0x0000600056247984 */ /* 0x000fe20000000c00 */
[C---:B------:R-:W-:Y:S01]  /*7240*/  FFMA R57, R43.reuse, R68, R57 ;  /* 0x000000442b397223 */ /* 0x040fe20000000039 */
[----:B------:R-:W-:-:S02]  /*7250*/  FFMA R150, R43, R69, R150 ;  /* 0x000000452b967223 */ /* 0x000fc40000000096 */
[----:B------:R-:W0:Y:S01]  /*7260*/  LDS.128 R76, [R85+0x3000] ;  /* 0x00300000554c7984 */ /* 0x000e220000000c00 */
[C---:B------:R-:W-:Y:S01]  /*7270*/  FFMA R151, R43.reuse, R70, R142 ;  /* 0x000000462b977223 */ /* 0x040fe2000000008e */
[C---:B------:R-:W-:Y:S01]  /*7280*/  FFMA R130, R43.reuse, R71, R130 ;  /* 0x000000472b827223 */ /* 0x040fe20000000082 */
[C---:B-1----:R-:W-:Y:S01]  /*7290*/  FFMA R153, R43.reuse, R72, R40 ;  /* 0x000000482b997223 */ /* 0x042fe20000000028 */
[C---:B------:R-:W-:Y:S01]  /*72a0*/  FFMA R120, R43.reuse, R73, R120 ;  /* 0x000000492b787223 */ /* 0x040fe20000000078 */
[C---:B------:R-:W-:Y:S01]  /*72b0*/  FFMA R101, R43.reuse, R74, R101 ;  /* 0x0000004a2b657223 */ /* 0x040fe20000000065 */
[----:B------:R-:W-:Y:S02]  /*72c0*/  FFMA R126, R43, R75, R126 ;  /* 0x0000004b2b7e7223 */ /* 0x000fe4000000007e */
        /* <DEDUP_REMOVED lines=32> */
[----:B------:R-:W-:-:S02]  /*74d0*/  FFMA R145, R63, R72, R32 ;  /* 0x000000483f917223 */ /* 0x000fc40000000020 */
[----:B------:R-:W3:Y:S01]  /*74e0*/  LDS.128 R32, [R86+0x460] ;  /* 0x0004600056207984 */ /* 0x000ee20000000c00 */
        /* <DEDUP_REMOVED lines=8> */
[----:B------:R-:W4:Y:S01]  /*7570*/  LDS.128 R44, [R86+0x660] ;  /* 0x00066000562c7984 */ /* 0x000f220000000c00 */
[CC--:B------:R-:W-:Y:S01]  /*7580*/  FFMA R125, R55.reuse, R72.reuse, R56 ;  /* 0x00000048377d7223 */ /* 0x0c0fe20000000038 */
[-C--:B------:R-:W-:Y:S01]  /*7590*/  FFMA R123, R55, R73.reuse, R50 ;  /* 0x00000049377b7223 */ /* 0x080fe20000000032 */
[C---:B------:R-:W-:Y:S01]  /*75a0*/  FFMA R103, R59.reuse, R72, R48 ;  /* 0x000000483b677223 */ /* 0x040fe20000000030 */
[C---:B------:R-:W-:Y:S01]  /*75b0*/  FFMA R160, R59.reuse, R73, R160 ;  /* 0x000000493ba07223 */ /* 0x040fe200000000a0 */
[C---:B------:R-:W-:Y:S01]  /*75c0*/  FFMA R105, R59.reuse, R74, R105 ;  /* 0x0000004a3b697223 */ /* 0x040fe20000000069 */
[----:B------:R-:W-:Y:S01]  /*75d0*/  FFMA R117, R59, R75, R58 ;  /* 0x0000004b3b757223 */ /* 0x000fe2000000003a */
[----:B0-----:R-:W-:Y:S01]  /*75e0*/  FFMA R164, R36, R76, R57 ;  /* 0x0000004c24a47223 */ /* 0x001fe20000000039 */
[C---:B------:R-:W-:Y:S01]  /*75f0*/  FFMA R133, R67.reuse, R72, R62 ;  /* 0x0000004843857223 */ /* 0x040fe2000000003e */
[C---:B------:R-:W-:Y:S01]  /*7600*/  FFMA R129, R67.reuse, R73, R60 ;  /* 0x0000004943817223 */ /* 0x040fe2000000003c */
[CC--:B------:R-:W-:Y:S01]  /*7610*/  FFMA R127, R67.reuse, R74.reuse, R127 ;  /* 0x0000004a437f7223 */ /* 0x0c0fe2000000007f */
[----:B------:R-:W-:Y:S01]  /*7620*/  FFMA R92, R67, R75, R92 ;  /* 0x0000004b435c7223 */ /* 0x000fe2000000005c */
[----:B------:R-:W0:Y:S01]  /*7630*/  LDS.128 R48, [R86+0x860] ;  /* 0x0008600056307984 */ /* 0x000e220000000c00 */
[C---:B------:R-:W-:Y:S01]  /*7640*/  FFMA R118, R63.reuse, R73, R118 ;  /* 0x000000493f767223 */ /* 0x040fe20000000076 */
[----:B------:R-:W-:-:S02]  /*7650*/  FFMA R115, R63, R74, R115 ;  /* 0x0000004a3f737223 */ /* 0x000fc40000000073 */
[----:B------:R-:W5:Y:S01]  /*7660*/  LDS.128 R56, [R86+0xc60] ;  /* 0x000c600056387984 */ /* 0x000f620000000c00 */
[----:B------:R-:W-:Y:S01]  /*7670*/  FFMA R52, R63, R75, R52 ;  /* 0x0000004b3f347223 */ /* 0x000fe20000000034 */
[C---:B-1----:R-:W-:Y:S02]  /*7680*/  FFMA R162, R40.reuse, R76, R61 ;  /* 0x0000004c28a27223 */ /* 0x042fe4000000003d */
[----:B------:R-:W1:Y:S04]  /*7690*/  LDS.128 R64, [R86+0xa60] ;  /* 0x000a600056407984 */ /* 0x000e680000000c00 */
[----:B------:R-:W1:Y:S01]  /*76a0*/  LDS.128 R60, [R86+0xe60] ;  /* 0x000e6000563c7984 */ /* 0x000e620000000c00 */
[C---:B------:R-:W-:Y:S01]  /*76b0*/  FFMA R152, R40.reuse, R77, R152 ;  /* 0x0000004d28987223 */ /* 0x040fe20000000098 */
[C---:B------:R-:W-:Y:S01]  /*76c0*/  FFMA R140, R40.reuse, R78, R147 ;  /* 0x0000004e288c7223 */ /* 0x040fe20000000093 */
[C---:B------:R-:W-:Y:S01]  /*76d0*/  FFMA R132, R40.reuse, R79, R132 ;  /* 0x0000004f28847223 */ /* 0x040fe20000000084 */
[C---:B--2---:R-:W-:Y:S01]  /*76e0*/  FFMA R124, R40.reuse, R68, R149 ;  /* 0x00000044287c7223 */ /* 0x044fe20000000095 */
[C---:B------:R-:W-:Y:S01]  /*76f0*/  FFMA R110, R40.reuse, R69, R110 ;  /* 0x00000045286e7223 */ /* 0x040fe2000000006e */
[C---:B------:R-:W-:Y:S01]  /*7700*/  FFMA R97, R40.reuse, R70, R97 ;  /* 0x0000004628617223 */ /* 0x040fe20000000061 */
[----:B------:R-:W-:Y:S01]  /*7710*/  FFMA R114, R40, R71, R114 ;  /* 0x0000004728727223 */ /* 0x000fe20000000072 */
[C---:B------:R-:W-:Y:S01]  /*7720*/  FFMA R119, R55.reuse, R74, R119 ;  /* 0x0000004a37777223 */ /* 0x040fe20000000077 */
[----:B------:R-:W-:Y:S01]  /*7730*/  FFMA R121, R55, R75, R54 ;  /* 0x0000004b37797223 */ /* 0x000fe20000000036 */
[C---:B---3--:R-:W-:Y:S01]  /*7740*/  FFMA R142, R32.reuse, R78, R53 ;  /* 0x0000004e208e7223 */ /* 0x048fe20000000035 */
[C---:B------:R-:W-:Y:S01]  /*7750*/  FFMA R40, R32.reuse, R71, R52 ;  /* 0x0000004720287223 */ /* 0x040fe20000000034 */
[----:B------:R-:W-:Y:S01]  /*7760*/  LDS.128 R72, [R85+0x3280] ;  /* 0x0032800055487984 */ /* 0x000fe20000000c00 */
[----:B------:R-:W-:-:S03]  /*7770*/  FFMA R122, R32, R68, R145 ;  /* 0x00000044207a7223 */ /* 0x000fc60000000091 */
[----:B------:R-:W2:Y:S01]  /*7780*/  LDS.128 R52, [R85+0x3200] ;  /* 0x0032000055347984 */ /* 0x000ea20000000c00 */
[C---:B------:R-:W-:Y:S01]  /*7790*/  FFMA R107, R32.reuse, R76, R107 ;  /* 0x0000004c206b7223 */ /* 0x040fe2000000006b */
[C---:B------:R-:W-:Y:S01]  /*77a0*/  FFMA R154, R32.reuse, R77, R154 ;  /* 0x0000004d209a7223 */ /* 0x040fe2000000009a */
[C---:B------:R-:W-:Y:S01]  /*77b0*/  FFMA R134, R32.reuse, R79, R134 ;  /* 0x0000004f20867223 */ /* 0x040fe20000000086 */
[C---:B------:R-:W-:Y:S01]  /*77c0*/  FFMA R118, R32.reuse, R69, R118 ;  /* 0x0000004520767223 */ /* 0x040fe20000000076 */
        /* <DEDUP_REMOVED lines=9> */
[----:B0-----:R-:W-:Y:S01]  /*7860*/  FFMA R146, R48, R78, R131 ;  /* 0x0000004e30927223 */ /* 0x001fe20000000083 */
[----:B------:R-:W-:Y:S01]  /*7870*/  FFMA R150, R36, R77, R150 ;  /* 0x0000004d24967223 */ /* 0x000fe20000000096 */
[----:B-----5:R-:W-:Y:S01]  /*7880*/  FFMA R159, R56, R76, R95 ;  /* 0x0000004c389f7223 */ /* 0x020fe2000000005f */
        /* <DEDUP_REMOVED lines=8> */
[----:B------:R-:W-:Y:S01]  /*7910*/  FFMA R44, R48, R79, R96 ;  /* 0x0000004f302c7223 */ /* 0x000fe20000000060 */
[CC--:B-1----:R-:W-:Y:S01]  /*7920*/  FFMA R147, R64.reuse, R77.reuse, R90 ;  /* 0x0000004d40937223 */ /* 0x0c2fe2000000005a */
[----:B------:R-:W-:Y:S01]  /*7930*/  FFMA R131, R64, R78, R111 ;  /* 0x0000004e40837223 */ /* 0x000fe2000000006f */
        /* <DEDUP_REMOVED lines=23> */
[C---:B------:R-:W-:Y:S01]  /*7ab0*/  FFMA R64, R60.reuse, R70, R105 ;  /* 0x000000463c407223 */ /* 0x040fe20000000069 */
[----:B------:R-:W-:-:S02]  /*7ac0*/  FFMA R60, R60, R71, R117 ;  /* 0x000000473c3c7223 */ /* 0x000fc40000000075 */
[----:B------:R-:W0:Y:S01]  /*7ad0*/  LDS.128 R68, [R85+0x3400] ;  /* 0x0034000055447984 */ /* 0x000e220000000c00 */
[----:B--2---:R-:W-:Y:S01]  /*7ae0*/  FFMA R127, R57, R54, R99 ;  /* 0x00000036397f7223 */ /* 0x004fe20000000063 */
[-C--:B------:R-:W-:Y:S01]  /*7af0*/  FFMA R162, R41, R52.reuse, R162 ;  /* 0x0000003429a27223 */ /* 0x080fe200000000a2 */
[-C--:B------:R-:W-:Y:S01]  /*7b00*/  FFMA R160, R33, R52.reuse, R107 ;  /* 0x0000003421a07223 */ /* 0x080fe2000000006b */
[-C--:B------:R-:W-:Y:S01]  /*7b10*/  FFMA R158, R45, R52.reuse, R145 ;  /* 0x000000342d9e7223 */ /* 0x080fe20000000091 */
[----:B------:R-:W-:Y:S01]  /*7b20*/  FFMA R163, R65, R52, R109 ;  /* 0x0000003441a37223 */ /* 0x000fe2000000006d */
[C---:B------:R-:W-:Y:S01]  /*7b30*/  FFMA R155, R41.reuse, R53, R152 ;  /* 0x00000035299b7223 */ /* 0x040fe20000000098 */
[C---:B------:R-:W-:Y:S01]  /*7b40*/  FFMA R139, R41.reuse, R54, R140 ;  /* 0x00000036298b7223 */ /* 0x040fe2000000008c */
        /* <DEDUP_REMOVED lines=59> */
[----:B------:R-:W0:Y:S01]  /*7f00*/  LDS.128 R72, [R85+0x3600] ;  /* 0x0036000055487984 */ /* 0x000e220000000c00 */
        /* <DEDUP_REMOVED lines=32> */
[C---:B-1----:R-:W-:Y:S01]  /*8110*/  FFMA R36, R38.reuse, R52, R103 ;  /* 0x0000003426247223 */ /* 0x042fe20000000067 */
        /* <DEDUP_REMOVED lines=30> */
[----:B------:R-:W-:Y:S01]  /*8300*/  FFMA R62, R62, R55, R61 ;  /* 0x000000373e3e7223 */ /* 0x000fe2000000003d */
[-C--:B0-----:R-:W-:Y:S01]  /*8310*/  FFMA R107, R59, R74.reuse, R76 ;  /* 0x0000004a3b6b7223 */ /* 0x081fe2000000004c */
        /* <DEDUP_REMOVED lines=23> */
[----:B------:R-:W-:Y:S01]  /*8490*/  LDS.128 R52, [R86+0x70] ;  /* 0x0000700056347984 */ /* 0x000fe20000000c00 */
[-C--:B------:R-:W-:Y:S01]  /*84a0*/  FFMA R122, R39, R75.reuse, R122 ;  /* 0x0000004b277a7223 */ /* 0x080fe2000000007a */
[-C--:B------:R-:W-:Y:S01]  /*84b0*/  FFMA R124, R43, R75.reuse, R124 ;  /* 0x0000004b2b7c7223 */ /* 0x080fe2000000007c */
[-C--:B------:R-:W-:Y:S01]  /*84c0*/  FFMA R126, R35, R75.reuse, R126 ;  /* 0x0000004b237e7223 */ /* 0x080fe2000000007e */
[----:B------:R-:W0:Y:S01]  /*84d0*/  LDS.128 R76, [R85+0x3800] ;  /* 0x00380000554c7984 */ /* 0x000e220000000c00 */
[-C--:B------:R-:W-:Y:S01]  /*84e0*/  FFMA R128, R47, R75.reuse, R128 ;  /* 0x0000004b2f807223 */ /* 0x080fe20000000080 */
[-C--:B------:R-:W-:Y:S01]  /*84f0*/  FFMA R130, R51, R75.reuse, R130 ;  /* 0x0000004b33827223 */ /* 0x080fe20000000082 */
[-C--:B------:R-:W-:Y:S01]  /*8500*/  FFMA R132, R67, R75.reuse, R132 ;  /* 0x0000004b43847223 */ /* 0x080fe20000000084 */
[-C--:B------:R-:W-:Y:S01]  /*8510*/  FFMA R134, R59, R75.reuse, R134 ;  /* 0x0000004b3b867223 */ /* 0x080fe20000000086 */
[----:B------:R-:W-:Y:S01]  /*8520*/  FFMA R136, R63, R75, R136 ;  /* 0x0000004b3f887223 */ /* 0x000fe20000000088 */
[C---:B--2---:R-:W-:Y:S01]  /*8530*/  FFMA R121, R39.reuse, R68, R36 ;  /* 0x0000004427797223 */ /* 0x044fe20000000024 */
[----:B------:R-:W1:Y:S01]  /*8540*/  LDS.128 R72, [R85+0x3880] ;  /* 0x0038800055487984 */ /* 0x000e620000000c00 */
[C---:B------:R-:W-:Y:S01]  /*8550*/  FFMA R120, R39.reuse, R69, R120 ;  /* 0x0000004527787223 */ /* 0x040fe20000000078 */
[C---:B------:R-:W-:Y:S01]  /*8560*/  FFMA R127, R39.reuse, R70, R37 ;  /* 0x00000046277f7223 */ /* 0x040fe20000000025 */
[----:B------:R-:W-:-:S02]  /*8570*/  FFMA R138, R39, R71, R38 ;  /* 0x00000047278a7223 */ /* 0x000fc40000000026 */
[----:B------:R-:W2:Y:S01]  /*8580*/  LDS.128 R36, [R86+0x270] ;  /* 0x0002700056247984 */ /* 0x000ea20000000c00 */
[-C--:B------:R-:W-:Y:S01]  /*8590*/  FFMA R125, R35, R68.reuse, R116 ;  /* 0x00000044237d7223 */ /* 0x080fe20000000074 */
[C---:B------:R-:W-:Y:S01]  /*85a0*/  FFMA R123, R43.reuse, R68, R32 ;  /* 0x000000442b7b7223 */ /* 0x040fe20000000020 */
[-C--:B------:R-:W-:Y:S01]  /*85b0*/  FFMA R129, R43, R70.reuse, R33 ;  /* 0x000000462b817223 */ /* 0x080fe20000000021 */
[C---:B------:R-:W-:Y:S01]  /*85c0*/  FFMA R118, R35.reuse, R69, R118 ;  /* 0x0000004523767223 */ /* 0x040fe20000000076 */
[C---:B------:R-:W-:Y:S01]  /*85d0*/  FFMA R131, R35.reuse, R70, R115 ;  /* 0x0000004623837223 */ /* 0x040fe20000000073 */
[-C--:B------:R-:W-:Y:S02]  /*85e0*/  FFMA R116, R35, R71.reuse, R34 ;  /* 0x0000004723747223 */ /* 0x080fe40000000022 */
[----:B------:R-:W3:Y:S01]  /*85f0*/  LDS.128 R32, [R86+0x470] ;  /* 0x0004700056207984 */ /* 0x000ee20000000c00 */
[----:B------:R-:W-:Y:S01]  /*8600*/  FFMA R140, R43, R71, R114 ;  /* 0x000000472b8c7223 */ /* 0x000fe20000000072 */
[-C--:B------:R-:W-:Y:S01]  /*8610*/  FFMA R135, R51, R68.reuse, R104 ;  /* 0x0000004433877223 */ /* 0x080fe20000000068 */
        /* <DEDUP_REMOVED lines=8> */
[----:B------:R-:W-:Y:S01]  /*86a0*/  FFMA R145, R63, R68, R108 ;  /* 0x000000443f917223 */ /* 0x000fe2000000006c */
[C---:B------:R-:W-:Y:S01]  /*86b0*/  FFMA R106, R51.reuse, R69, R106 ;  /* 0x00000045336a7223 */ /* 0x040fe2000000006a */
[C---:B------:R-:W-:Y:S01]  /*86c0*/  FFMA R113, R51.reuse, R70, R113 ;  /* 0x0000004633717223 */ /* 0x040fe20000000071 */
[----:B------:R-:W-:Y:S01]  /*86d0*/  FFMA R112, R51, R71, R112 ;  /* 0x0000004733707223 */ /* 0x000fe20000000070 */
[----:B------:R-:W4:Y:S01]  /*86e0*/  LDS.128 R40, [R86+0x670] ;  /* 0x0006700056287984 */ /* 0x000f220000000c00 */
[C---:B------:R-:W-:Y:S01]  /*86f0*/  FFMA R141, R59.reuse, R68, R50 ;  /* 0x000000443b8d7223 */ /* 0x040fe20000000032 */
[----:B------:R-:W-:Y:S01]  /*8700*/  FFMA R143, R59, R70, R49 ;  /* 0x000000463b8f7223 */ /* 0x000fe20000000031 */
[-C--:B------:R-:W-:Y:S01]  /*8710*/  FFMA R108, R63, R69.reuse, R48 ;  /* 0x000000453f6c7223 */ /* 0x080fe20000000030 */
[----:B------:R-:W5:Y:S01]  /*8720*/  LDS.128 R44, [R86+0x870] ;  /* 0x00087000562c7984 */ /* 0x000f620000000c00 */
[C---:B------:R-:W-:Y:S01]  /*8730*/  FFMA R100, R59.reuse, R69, R100 ;  /* 0x000000453b647223 */ /* 0x040fe20000000064 */
[----:B------:R-:W-:Y:S01]  /*8740*/  FFMA R144, R59, R71, R58 ;  /* 0x000000473b907223 */ /* 0x000fe2000000003a */
[C---:B0-----:R-:W-:Y:S01]  /*8750*/  FFMA R150, R52.reuse, R76, R57 ;  /* 0x0000004c34967223 */ /* 0x041fe20000000039 */
[----:B------:R-:W0:Y:S01]  /*8760*/  LDS.128 R48, [R86+0xa70] ;  /* 0x000a700056307984 */ /* 0x000e220000000c00 */
[C---:B------:R-:W-:Y:S01]  /*8770*/  FFMA R152, R52.reuse, R77, R56 ;  /* 0x0000004d34987223 */ /* 0x040fe20000000038 */
[C---:B------:R-:W-:Y:S01]  /*8780*/  FFMA R154, R52.reuse, R78, R119 ;  /* 0x0000004e349a7223 */ /* 0x040fe20000000077 */
[C---:B------:R-:W-:Y:S01]  /*8790*/  FFMA R122, R52.reuse, R79, R122 ;  /* 0x0000004f347a7223 */ /* 0x040fe2000000007a */
[C---:B-1----:R-:W-:Y:S01]  /*87a0*/  FFMA R148, R52.reuse, R72, R121 ;  /* 0x0000004834947223 */ /* 0x042fe20000000079 */
[C---:B------:R-:W-:Y:S01]  /*87b0*/  FFMA R120, R52.reuse, R73, R120 ;  /* 0x0000004934787223 */ /* 0x040fe20000000078 */
[C---:B------:R-:W-:Y:S01]  /*87c0*/  FFMA R127, R52.reuse, R74, R127 ;  /* 0x0000004a347f7223 */ /* 0x040fe2000000007f */
[----:B------:R-:W-:Y:S01]  /*87d0*/  FFMA R138, R52, R75, R138 ;  /* 0x0000004b348a7223 */ /* 0x000fe2000000008a */
[----:B------:R-:W1:Y:S01]  /*87e0*/  LDS.128 R56, [R86+0xc70] ;  /* 0x000c700056387984 */ /* 0x000e620000000c00 */
[C---:B------:R-:W-:Y:S01]  /*87f0*/  FFMA R111, R63.reuse, R70, R111 ;  /* 0x000000463f6f7223 */ /* 0x040fe2000000006f */
[----:B------:R-:W-:Y:S01]  /*8800*/  FFMA R146, R63, R71, R62 ;  /* 0x000000473f927223 */ /* 0x000fe2000000003e */
[C---:B--2---:R-:W-:Y:S01]  /*8810*/  FFMA R52, R36.reuse, R76, R61 ;  /* 0x0000004c24347223 */ /* 0x044fe2000000003d */
[----:B------:R-:W-:-:S02]  /*8820*/  FFMA R158, R36, R77, R60 ;  /* 0x0000004d249e7223 */ /* 0x000fc4000000003c */
[----:B------:R2:W1:Y:S01]  /*8830*/  LDS.128 R60, [R86+0xe70] ;  /* 0x000e7000563c7984 */ /* 0x0004620000000c00 */
[C---:B------:R-:W-:Y:S01]  /*8840*/  FFMA R160, R36.reuse, R78, R117 ;  /* 0x0000004e24a07223 */ /* 0x040fe20000000075 */
[C---:B------:R-:W-:Y:S01]  /*8850*/  FFMA R124, R36.reuse, R79, R124 ;  /* 0x0000004f247c7223 */ /* 0x040fe2000000007c */
[C---:B------:R-:W-:Y:S01]  /*8860*/  FFMA R156, R36.reuse, R72, R123 ;  /* 0x00000048249c7223 */ /* 0x040fe2000000007b */
[C---:B------:R-:W-:Y:S01]  /*8870*/  FFMA R110, R36.reuse, R73, R110 ;  /* 0x00000049246e7223 */ /* 0x040fe2000000006e */
[C---:B------:R-:W-:Y:S01]  /*8880*/  FFMA R129, R36.reuse, R74, R129 ;  /* 0x0000004a24817223 */ /* 0x040fe20000000081 */
[----:B------:R-:W-:Y:S01]  /*8890*/  FFMA R140, R36, R75, R140 ;  /* 0x0000004b248c7223 */ /* 0x000fe2000000008c */
[----:B------:R-:W-:Y:S01]  /*88a0*/  FFMA R142, R67, R71, R66 ;  /* 0x00000047438e7223 */ /* 0x000fe20000000042 */
[C---:B---3--:R-:W-:Y:S01]  /*88b0*/  FFMA R36, R32.reuse, R76, R65 ;  /* 0x0000004c20247223 */ /* 0x048fe20000000041 */
[C---:B------:R-:W-:Y:S01]  /*88c0*/  FFMA R164, R32.reuse, R77, R64 ;  /* 0x0000004d20a47223 */ /* 0x040fe20000000040 */
[----:B------:R-:W-:Y:S04]  /*88d0*/  LDS.128 R68, [R85+0x3a80] ;  /* 0x003a800055447984 */ /* 0x000fe80000000c00 */
[----:B------:R-:W3:Y:S01]  /*88e0*/  LDS.128 R64, [R85+0x3a00] ;  /* 0x003a000055407984 */ /* 0x000ee20000000c00 */
[C---:B------:R-:W-:Y:S01]  /*88f0*/  FFMA R109, R32.reuse, R78, R109 ;  /* 0x0000004e206d7223 */ /* 0x040fe2000000006d */
[C---:B------:R-:W-:Y:S01]  /*8900*/  FFMA R126, R32.reuse, R79, R126 ;  /* 0x0000004f207e7223 */ /* 0x040fe2000000007e */
[C---:B------:R-:W-:Y:S01]  /*8910*/  FFMA R162, R32.reuse, R72, R125 ;  /* 0x0000004820a27223 */ /* 0x040fe2000000007d */
[C---:B------:R-:W-:Y:S01]  /*8920*/  FFMA R118, R32.reuse, R73, R118 ;  /* 0x0000004920767223 */ /* 0x040fe20000000076 */
[C---:B------:R-:W-:Y:S01]  /*8930*/  FFMA R131, R32.reuse, R74, R131 ;  /* 0x0000004a20837223 */ /* 0x040fe20000000083 */
[----:B------:R-:W-:Y:S01]  /*8940*/  FFMA R116, R32, R75, R116 ;  /* 0x0000004b20747223 */ /* 0x000fe20000000074 */
[C---:B----4-:R-:W-:Y:S01]  /*8950*/  FFMA R91, R40.reuse, R76, R91 ;  /* 0x0000004c285b7223 */ /* 0x050fe2000000005b */
[C---:B------:R-:W-:Y:S01]  /*8960*/  FFMA R90, R40.reuse, R77, R90 ;  /* 0x0000004d285a7223 */ /* 0x040fe2000000005a */
[C---:B--2---:R-:W-:Y:S01]  /*8970*/  FFMA R86, R40.reuse, R78, R101 ;  /* 0x0000004e28567223 */ /* 0x044fe20000000065 */
        /* <DEDUP_REMOVED lines=34> */
[C---:B------:R-:W-:Y:S01]  /*8ba0*/  FFMA R76, R60.reuse, R76, R99 ;  /* 0x0000004c3c4c7223 */ /* 0x040fe20000000063 */
[C---:B------:R-:W-:Y:S01]  /*8bb0*/  FFMA R98, R60.reuse, R77, R98 ;  /* 0x0000004d3c627223 */ /* 0x040fe20000000062 */
[C---:B------:R-:W-:Y:S01]  /*8bc0*/  FFMA R78, R60.reuse, R78, R87 ;  /* 0x0000004e3c4e7223 */ /* 0x040fe20000000057 */
[----:B------:R-:W-:Y:S01]  /*8bd0*/  FFMA R136, R60, R79, R136 ;  /* 0x0000004f3c887223 */ /* 0x000fe20000000088 */
[-C--:B---3--:R-:W-:Y:S01]  /*8be0*/  FFMA R95, R41, R64.reuse, R91 ;  /* 0x00000040295f7223 */ /* 0x088fe2000000005b */
[-C--:B------:R-:W-:Y:S01]  /*8bf0*/  FFMA R91, R49, R64.reuse, R101 ;  /* 0x00000040315b7223 */ /* 0x080fe20000000065 */
[CC--:B------:R-:W-:Y:S01]  /*8c00*/  FFMA R87, R57.reuse, R64.reuse, R103 ;  /* 0x0000004039577223 */ /* 0x0c0fe20000000067 */
        /* <DEDUP_REMOVED lines=30> */
[----:B------:R-:W1:Y:S01]  /*8df0*/  LDS.128 R64, [R85+0x3c80] ;  /* 0x003c800055407984 */ /* 0x000e620000000c00 */
        /* <DEDUP_REMOVED lines=31> */
[----:B------:R-:W2:Y:S01]  /*8ff0*/  LDS.128 R68, [R85+0x3e00] ;  /* 0x003e000055447984 */ /* 0x000ea20000000c00 */
        /* <DEDUP_REMOVED lines=32> */
[----:B------:R-:W0:Y:S01]  /*9200*/  LDS.128 R72, [R85+0x3e80] ;  /* 0x003e800055487984 */ /* 0x000e220000000c00 */
[C---:B-1----:R-:W-:Y:S01]  /*9210*/  FFMA R164, R54.reuse, R64, R165 ;  /* 0x0000004036a47223 */ /* 0x042fe200000000a5 */
        /* <DEDUP_REMOVED lines=23> */
[----:B------:R-:W-:Y:S01]  /*9390*/  FFMA R50, R58, R64, R49 ;  /* 0x000000403a327223 */ /* 0x000fe20000000031 */
[----:B--2---:R-:W-:-:S02]  /*93a0*/  FFMA R49, R55, R68, R32 ;  /* 0x0000004437317223 */ /* 0x004fc40000000020 */
[----:B------:R-:W1:Y:S01]  /*93b0*/  LDC R32, c[0x0][0x398] ;  /* 0x0000e600ff207b82 */ /* 0x000e620000000800 */
[----:B------:R-:W-:-:S04]  /*93c0*/  IADD3 R84, PT, PT, R84, 0x1, RZ ;  /* 0x0000000154547810 */ /* 0x000fc80007ffe0ff */
[----:B------:R-:W-:Y:S01]  /*93d0*/  ISETP.NE.AND P0, PT, R84, RZ, PT ;  /* 0x000000ff5400720c */ /* 0x000fe20003f05270 */
        /* <DEDUP_REMOVED lines=8> */
[----:B------:R-:W-:Y:S01]  /*9460*/  FFMA R91, R59, R68, R36 ;  /* 0x000000443b5b7223 */ /* 0x000fe20000000024 */
[----:B------:R-:W-:Y:S01]  /*9470*/  FFMA R150, R55, R69, R60 ;  /* 0x0000004537967223 */ /* 0x000fe2000000003c */
[-C--:B------:R-:W-:Y:S01]  /*9480*/  FFMA R131, R43, R70.reuse, R124 ;  /* 0x000000462b837223 */ /* 0x080fe2000000007c */
[----:B------:R-:W-:Y:S01]  /*9490*/  FFMA R87, R63, R70, R130 ;  /* 0x000000463f577223 */ /* 0x000fe20000000082 */
[C---:B------:R-:W-:Y:S01]  /*94a0*/  FFMA R128, R39.reuse, R71, R134 ;  /* 0x0000004727807223 */ /* 0x040fe20000000086 */
[C---:B------:R-:W-:Y:S01]  /*94b0*/  FFMA R41, R39.reuse, R68, R56 ;  /* 0x0000004427297223 */ /* 0x040fe20000000038 */
[-C--:B------:R-:W-:Y:S01]  /*94c0*/  FFMA R152, R39, R69.reuse, R152 ;  /* 0x0000004527987223 */ /* 0x080fe20000000098 */
[----:B------:R-:W-:Y:S01]  /*94d0*/  FFMA R60, R63, R69, R92 ;  /* 0x000000453f3c7223 */ /* 0x000fe2000000005c */
[-C--:B------:R-:W-:Y:S01]  /*94e0*/  FFMA R37, R35, R70.reuse, R126 ;  /* 0x0000004623257223 */ /* 0x080fe2000000007e */
[----:B------:R-:W-:Y:S01]  /*94f0*/  FFMA R107, R51, R70, R98 ;  /* 0x00000046336b7223 */ /* 0x000fe20000000062 */
[-C--:B------:R-:W-:Y:S01]  /*9500*/  FFMA R124, R55, R71.reuse, R132 ;  /* 0x00000047377c7223 */ /* 0x080fe20000000084 */
[-C--:B------:R-:W-:Y:S01]  /*9510*/  FFMA R130, R35, R71.reuse, R162 ;  /* 0x0000004723827223 */ /* 0x080fe200000000a2 */
[----:B------:R-:W-:Y:S01]  /*9520*/  FFMA R134, R47, R71, R148 ;  /* 0x000000472f867223 */ /* 0x000fe20000000094 */
[----:B0-----:R-:W-:Y:S01]  /*9530*/  FFMA R149, R55, R74, R127 ;  /* 0x0000004a37957223 */ /* 0x001fe2000000007f */
[C---:B------:R-:W-:Y:S01]  /*9540*/  FFMA R141, R39.reuse, R72, R54 ;  /* 0x00000048278d7223 */ /* 0x040fe20000000036 */
[C---:B------:R-:W-:Y:S01]  /*9550*/  FFMA R110, R39.reuse, R73, R110 ;  /* 0x00000049276e7223 */ /* 0x040fe2000000006e */
[CC--:B------:R-:W-:Y:S01]  /*9560*/  FFMA R145, R39.reuse, R74.reuse, R53 ;  /* 0x0000004a27917223 */ /* 0x0c0fe20000000035 */
        /* <DEDUP_REMOVED lines=14> */
[----:B------:R-:W-:Y:S01]  /*9650*/  FFMA R93, R59, R70, R96 ;  /* 0x000000463b5d7223 */ /* 0x000fe20000000060 */
[-C--:B------:R-:W-:Y:S01]  /*9660*/  FFMA R132, R43, R71.reuse, R160 ;  /* 0x000000472b847223 */ /* 0x080fe200000000a0 */
[-C--:B------:R-:W-:Y:S01]  /*9670*/  FFMA R136, R51, R71.reuse, R136 ;  /* 0x0000004733887223 */ /* 0x080fe20000000088 */
[-C--:B------:R-:W-:Y:S01]  /*9680*/  FFMA R158, R59, R71.reuse, R158 ;  /* 0x000000473b9e7223 */ /* 0x080fe2000000009e */
[----:B------:R-:W-:Y:S01]  /*9690*/  FFMA R148, R63, R71, R163 ;  /* 0x000000473f947223 */ /* 0x000fe200000000a3 */
[CC--:B------:R-:W-:Y:S01]  /*96a0*/  FFMA R147, R55.reuse, R72.reuse, R164 ;  /* 0x0000004837937223 */ /* 0x0c0fe200000000a4 */
        /* <DEDUP_REMOVED lines=25> */
[----:B------:R-:W-:-:S02]  /*9840*/  IADD3 R2, PT, PT, R2, 0x20, RZ ;  /* 0x0000002002027810 */ /* 0x000fc40007ffe0ff */
[----:B------:R-:W-:Y:S02]  /*9850*/  IADD3 R5, PT, PT, R5, 0x20, RZ ;  /* 0x0000002005057810 */ /* 0x000fe40007ffe0ff */
[----:B------:R-:W-:Y:S02]  /*9860*/  IADD3 R6, PT, PT, R6, 0x20, RZ ;  /* 0x0000002006067810 */ /* 0x000fe40007ffe0ff */
[----:B------:R-:W-:Y:S02]  /*9870*/  IADD3 R7, PT, PT, R7, 0x20, RZ ;  /* 0x0000002007077810 */ /* 0x000fe40007ffe0ff */
[----:B------:R-:W-:Y:S02]  /*9880*/  IADD3 R8, PT, PT, R8, 0x20, RZ ;  /* 0x0000002008087810 */ /* 0x000fe40007ffe0ff */
[----:B------:R-:W-:Y:S02]  /*9890*/  IADD3 R9, PT, PT, R9, 0x20, RZ ;  /* 0x0000002009097810 */ /* 0x000fe40007ffe0ff */
        /* <DEDUP_REMOVED lines=10> */
[C---:B-1----:R-:W-:Y:S02]  /*9940*/  LEA R83, R32.reuse, R83, 0x5 ;  /* 0x0000005320537211 */ /* 0x042fe400078e28ff */
[C---:B------:R-:W-:Y:S02]  /*9950*/  LEA R82, R32.reuse, R82, 0x5 ;  /* 0x0000005220527211 */ /* 0x040fe400078e28ff */
[----:B------:R-:W-:-:S02]  /*9960*/  LEA R81, R32, R81, 0x5 ;  /* 0x0000005120517211 */ /* 0x000fc400078e28ff */
[C---:B------:R-:W-:Y:S02]  /*9970*/  LEA R80, R32.reuse, R80, 0x5 ;  /* 0x0000005020507211 */ /* 0x040fe400078e28ff */
[C---:B------:R-:W-:Y:S02]  /*9980*/  LEA R31, R32.reuse, R31, 0x5 ;  /* 0x0000001f201f7211 */ /* 0x040fe400078e28ff */
[C---:B------:R-:W-:Y:S02]  /*9990*/  LEA R30, R32.reuse, R30, 0x5 ;  /* 0x0000001e201e7211 */ /* 0x040fe400078e28ff */
[C---:B------:R-:W-:Y:S02]  /*99a0*/  LEA R29, R32.reuse, R29, 0x5 ;  /* 0x0000001d201d7211 */ /* 0x040fe400078e28ff */
        /* <DEDUP_REMOVED lines=8> */
[----:B------:R-:W-:Y:S01]  /*9a30*/  LEA R28, R32, R28, 0x5 ;  /* 0x0000001c201c7211 */ /* 0x000fe200078e28ff */
[----:B------:R-:W-:Y:S06]  /*9a40*/  BAR.SYNC.DEFER_BLOCKING 0x0 ;  /* 0x0000000000007b1d */ /* 0x000fec0000010000 */
[----:B------:R-:W-:Y:S05]  /*9a50*/  @P0 BRA `(.L_x_1) ;  /* 0xffffff6c00a80947 */ /* 0x000fea000383ffff */
.L_x_0:
[----:B------:R-:W-:Y:S02]  /*9a60*/  SHF.L.U32 R5, R0, 0x1, RZ ;  /* 0x0000000100057819 */ /* 0x000fe400000006ff */
[--C-:B------:R-:W-:Y:S02]  /*9a70*/  SHF.R.U32.HI R2, RZ, 0x1, R0.reuse ;  /* 0x00000001ff027819 */ /* 0x100fe40000011600 */
[----:B------:R-:W-:Y:S02]  /*9a80*/  LOP3.LUT R7, R5, 0x40, RZ, 0xc0, !PT ;  /* 0x0000004005077812 */ /* 0x000fe400078ec0ff */
[----:B------:R-:W-:Y:S02]  /*9a90*/  SHF.R.U32.HI R5, RZ, 0x3, R0 ;  /* 0x00000003ff057819 */ /* 0x000fe40000011600 */
[----:B------:R-:W-:Y:S02]  /*9aa0*/  LOP3.LUT R2, R2, 0x1e0, RZ, 0xc0, !PT ;  /* 0x000001e002027812 */ /* 0x000fe400078ec0ff */
[----:B------:R-:W-:-:S02]  /*9ab0*/  SHF.L.U32 R6, R0, 0x2, RZ ;  /* 0x0000000200067819 */ /* 0x000fc400000006ff */
[----:B------:R-:W-:Y:S02]  /*9ac0*/  LOP3.LUT R0, R5, 0x3, RZ, 0xc0, !PT ;  /* 0x0000000305007812 */ /* 0x000fe400078ec0ff */
[----:B------:R-:W-:Y:S02]  /*9ad0*/  LEA R3, R3, R2, 0x7 ;  /* 0x0000000203037211 */ /* 0x000fe400078e38ff */
[----:B------:R-:W-:Y:S02]  /*9ae0*/  LEA R4, R4, R7, 0x7 ;  /* 0x0000000704047211 */ /* 0x000fe400078e38ff */
[----:B------:R-:W-:Y:S02]  /*9af0*/  LOP3.LUT R5, R6, 0x1c, RZ, 0xc0, !PT ;  /* 0x0000001c06057812 */ /* 0x000fe400078ec0ff */
[----:B------:R-:W-:Y:S02]  /*9b00*/  IADD3 R3, PT, PT, R0, R3, RZ ;  /* 0x0000000300037210 */ /* 0x000fe40007ffe0ff */
[----:B------:R-:W-:-:S05]  /*9b10*/  IADD3 R4, PT, PT, R5, R4, RZ ;  /* 0x0000000405047210 */ /* 0x000fca0007ffe0ff */
[----:B------:R-:W-:-:S04]  /*9b20*/  IMAD R9, R3, R32, R4 ;  /* 0x0000002003097224 */ /* 0x000fc800078e0204 */
[--C-:B------:R-:W-:Y:S01]  /*9b30*/  IMAD.WIDE R2, R9, 0x4, R88.reuse ;  /* 0x0000000409027825 */ /* 0x100fe200078e0258 */
[CC--:B------:R-:W-:Y:S02]  /*9b40*/  LEA R5, R32.reuse, R9.reuse, 0x2 ;  /* 0x0000000920057211 */ /* 0x0c0fe400078e10ff */
[CC--:B------:R-:W-:Y:S02]  /*9b50*/  LEA R11, R32.reuse, R9.reuse, 0x3 ;  /* 0x00000009200b7211 */ /* 0x0c0fe400078e18ff */
[C---:B------:R-:W-:Y:S01]  /*9b60*/  LEA R9, R32.reuse, R9, 0x4 ;  /* 0x0000000920097211 */ /* 0x040fe200078e20ff */
[----:B------:R-:W-:Y:S01]  /*9b70*/  STG.E desc[UR6][R2.64], R49 ;  /* 0x0000003102007986 */ /* 0x000fe2000c101906 */
[--C-:B------:R-:W-:Y:S02]  /*9b80*/  IMAD.WIDE R4, R5, 0x4, R88.reuse ;  /* 0x0000000405047825 */ /* 0x100fe400078e0258 */
[----:B------:R-:W-:Y:S01]  /*9b90*/  LEA R13, R32, R9, 0x3 ;  /* 0x00000009200d7211 */ /* 0x000fe200078e18ff */
[----:B------:R-:W-:Y:S01]  /*9ba0*/  STG.E desc[UR6][R2.64+0x80], R147 ;  /* 0x0000809302007986 */ /* 0x000fe2000c101906 */
[----:B------:R-:W-:-:S02]  /*9bb0*/  IMAD.WIDE R6, R11, 0x4, R88 ;  /* 0x000000040b067825 */ /* 0x000fc400078e0258 */
[C---:B------:R-:W-:Y:S01]  /*9bc0*/  LEA R15, R32.reuse, R13, 0x2 ;  /* 0x0000000d200f7211 */ /* 0x040fe200078e10ff */
[----:B------:R-:W-:Y:S04]  /*9bd0*/  STG.E desc[UR6][R2.64+0x4], R150 ;  /* 0x0000049602007986 */ /* 0x000fe8000c101906 */
[----:B------:R-:W-:Y:S04]  /*9be0*/  STG.E desc[UR6][R2.64+0x84], R120 ;  /* 0x0000847802007986 */ /* 0x000fe8000c101906 */
[----:B------:R-:W-:Y:S04]  /*9bf0*/  STG.E desc[UR6][R2.64+0x8], R101 ;  /* 0x0000086502007986 */ /* 0x000fe8000c101906 */
[----:B------:R-:W-:Y:S04]  /*9c00*/  STG.E desc[UR6][R2.64+0x88], R149 ;  /* 0x0000889502007986 */ /* 0x000fe8000c101906 */
[----:B------:R-:W-:Y:S04]  /*9c10*/  STG.E desc[UR6][R2.64+0xc], R124 ;  /* 0x00000c7c02007986 */ /* 0x000fe8000c101906 */
[----:B------:R0:W-:Y:S04]  /*9c20*/  STG.E desc[UR6][R2.64+0x8c], R126 ;  /* 0x00008c7e02007986 */ /* 0x0001e8000c101906 */
[----:B------:R-:W-:Y:S04]  /*9c30*/  STG.E desc[UR6][R4.64], R41 ;  /* 0x0000002904007986 */ /* 0x000fe8000c101906 */
[----:B------:R-:W-:Y:S01]  /*9c40*/  STG.E desc[UR6][R4.64+0x80], R141 ;  /* 0x0000808d04007986 */ /* 0x000fe2000c101906 */
[----:B0-----:R-:W-:-:S03]  /*9c50*/  LEA R3, R32, R11, 0x2 ;  /* 0x0000000b20037211 */ /* 0x001fc600078e10ff */
[----:B------:R-:W-:Y:S01]  /*9c60*/  STG.E desc[UR6][R4.64+0x4], R152 ;  /* 0x0000049804007986 */ /* 0x000fe2000c101906 */
[----:B------:R-:W-:-:S03]  /*9c70*/  LEA R11, R32, R9, 0x2 ;  /* 0x00000009200b7211 */ /* 0x000fc600078e10ff */
[----:B------:R-:W-:Y:S01]  /*9c80*/  STG.E desc[UR6][R4.64+0x84], R110 ;  /* 0x0000846e04007986 */ /* 0x000fe2000c101906 */
[----:B------:R-:W-:-:S03]  /*9c90*/  IMAD.WIDE R2, R3, 0x4, R88 ;  /* 0x0000000403027825 */ /* 0x000fc600078e0258 */
[----:B------:R-:W-:Y:S04]  /*9ca0*/  STG.E desc[UR6][R4.64+0x8], R97 ;  /* 0x0000086104007986 */ /* 0x000fe8000c101906 */
[----:B------:R-:W-:Y:S04]  /*9cb0*/  STG.E desc[UR6][R4.64+0x88], R145 ;  /* 0x0000889104007986 */ /* 0x000fe8000c101906 */
[----:B------:R-:W-:Y:S04]  /*9cc0*/  STG.E desc[UR6][R4.64+0xc], R128 ;  /* 0x00000c8004007986 */ /* 0x000fe8000c101906 */
[----:B------:R0:W-:Y:S04]  /*9cd0*/  STG.E desc[UR6][R4.64+0x8c], R36 ;  /* 0x00008c2404007986 */ /* 0x0001e8000c101906 */
[----:B------:R-:W-:Y:S04]  /*9ce0*/  STG.E desc[UR6][R6.64], R137 ;  /* 0x0000008906007986 */ /* 0x000fe8000c101906 */
[----:B------:R-:W-:Y:S01]  /*9cf0*/  STG.E desc[UR6][R6.64+0x80], R39 ;  /* 0x0000802706007986 */ /* 0x000fe2000c101906 */
[----:B0-----:R-:W-:-:S03]  /*9d00*/  IMAD.WIDE R4, R9, 0x4, R88 ;  /* 0x0000000409047825 */ /* 0x001fc600078e0258 */
[----:B------:R-:W-:Y:S01]  /*9d10*/  STG.E desc[UR6][R6.64+0x4], R154 ;  /* 0x0000049a06007986 */ /* 0x000fe2000c101906 */
[----:B------:R-:W-:-:S03]  /*9d20*/  IMAD.WIDE R8, R11, 0x4, R88 ;  /* 0x000000040b087825 */ /* 0x000fc600078e0258 */
[----:B------:R-:W-:Y:S01]  /*9d30*/  STG.E desc[UR6][R6.64+0x84], R118 ;  /* 0x0000847606007986 */ /* 0x000fe2000c101906 */
[----:B------:R-:W-:-:S03]  /*9d40*/  IMAD.WIDE R10, R13, 0x4, R88 ;  /* 0x000000040d0a7825 */ /* 0x000fc600078e0258 */
[----:B------:R-:W-:Y:S01]  /*9d50*/  STG.E desc[UR6][R6.64+0x8], R37 ;  /* 0x0000082506007986 */ /* 0x000fe2000c101906 */
[----:B------:R-:W-:-:S03]  /*9d60*/  IMAD.WIDE R88, R15, 0x4, R88 ;  /* 0x000000040f587825 */ /* 0x000fc600078e0258 */
[----:B------:R-:W-:Y:S04]  /*9d70*/  STG.E desc[UR6][R6.64+0x88], R139 ;  /* 0x0000888b06007986 */ /* 0x000fe8000c101906 */
        /* <DEDUP_REMOVED lines=41> */
[----:B------:R-:W-:Y:S01]  /*a010*/  STG.E desc[UR6][R88.64+0x8c], R103 ;  /* 0x00008c6758007986 */ /* 0x000fe2000c101906 */
[----:B------:R-:W-:Y:S05]  /*a020*/  EXIT ;  /* 0x000000000000794d */ /* 0x000fea0003800000 */
.L_x_2:
[----:B------:R-:W-:-:S00]  /*a030*/  BRA `(.L_x_2) ;  /* 0xfffffffc00fc7947 */ /* 0x000fc0000383ffff */
[----:B------:R-:W-:-:S00]  /*a040*/  NOP ;  /* 0x0000000000007918 */ /* 0x000fc00000000000 */
        /* <DEDUP_REMOVED lines=11> */
.L_x_3:


//--------------------- .nv.shared._Z4mm_6PfS_S_i --------------------------
	.section	.nv.shared._Z4mm_6PfS_S_i,"aw",@nobits
	.sectionflags	@""
	.align	16
	.zero		1024


//--------------------- .nv.shared.reserved.0     --------------------------
	.section	.nv.shared.reserved.0,"aw",@nobits
	.weak		__nv_reservedSMEM_offset_0_alias
	.size		__nv_reservedSMEM_offset_0_alias, 0, 64
	.other		__nv_reservedSMEM_offset_0_alias,@"STO_CUDA_RESERVED_SHARED STV_DEFAULT"
__nv_reservedSMEM_offset_0_alias:
	.zero		0
	.zero		64


//--------------------- .nv.constant0._Z4mm_6PfS_S_i --------------------------
	.section	.nv.constant0._Z4mm_6PfS_S_i,"a",@progbits
	.sectionflags	@""
	.align	4
.nv.constant0._Z4mm_6PfS_S_i:
	.zero		924


//--------------------- SYMBOLS --------------------------

	.type		.nv.reservedSmem.offset0,@object
	.size		.nv.reservedSmem.offset0,0x4
	.type		.nv.reservedSmem.cap,@object
	.size		.nv.reservedSmem.cap,0x4
